// auto-generated by cutlass_sweep.conv — config: {"arch": "sm_100", "cluster_m": 2, "cluster_n": 1, "conv_kind": "fprop", "dtype": "e4m3", "ndim": 3, "tile_k": 64, "tile_m": 128, "tile_n": 128}
#include "cutlass/cutlass.h"
#include "cute/tensor.hpp"
#include "cutlass/kernel_hardware_info.hpp"
#include "cutlass/conv/convolution.h"
#include "cutlass/conv/dispatch_policy.hpp"
#include "cutlass/conv/collective/collective_builder.hpp"
#include "cutlass/conv/kernel/conv_universal.hpp"
#include "cutlass/conv/device/conv_universal_adapter.hpp"
#include "cutlass/epilogue/collective/collective_builder.hpp"

using namespace cute;
using Elem = cutlass::float_e4m3_t;
using Acc  = float;
using LayoutAB = cutlass::layout::TensorNDHWC;
using LayoutC  = cutlass::layout::TensorNDHWC;
constexpr auto ConvOp = cutlass::conv::Operator::kFprop;
using TileShape    = Shape<_128, _128, Shape<_64>>;
using ClusterShape = Shape<_2, _1, _1>;

using CollectiveEpilogue = typename cutlass::epilogue::collective::CollectiveBuilder<
    cutlass::arch::Sm100, cutlass::arch::OpClassTensorOp,
    TileShape, ClusterShape,
    cutlass::epilogue::collective::EpilogueTileAuto,
    Acc, Acc,
    Elem, LayoutC, 128 / cutlass::sizeof_bits<Elem>::value,
    Elem, LayoutC, 128 / cutlass::sizeof_bits<Elem>::value,
    cutlass::epilogue::collective::EpilogueScheduleAuto
  >::CollectiveOp;

using CollectiveMainloop = typename cutlass::conv::collective::CollectiveBuilder<
    cutlass::arch::Sm100, cutlass::arch::OpClassTensorOp, ConvOp,
    Elem, LayoutAB, 128 / cutlass::sizeof_bits<Elem>::value,
    Elem, LayoutAB, 128 / cutlass::sizeof_bits<Elem>::value,
    Acc,
    TileShape, ClusterShape,
    cutlass::conv::collective::StageCountAutoCarveout<
        static_cast<int>(sizeof(typename CollectiveEpilogue::SharedStorage))>,
    cutlass::conv::collective::KernelScheduleAuto
  >::CollectiveOp;

using ProblemShape = cutlass::conv::ConvProblemShape<
    ConvOp, CollectiveMainloop::DispatchPolicy::NumSpatialDimensions>;
using ConvKernel = cutlass::conv::kernel::ConvUniversal<
    ProblemShape, CollectiveMainloop, CollectiveEpilogue>;
using Conv = cutlass::conv::device::ConvUniversalAdapter<ConvKernel>;

auto* _anchor = &cutlass::device_kernel<ConvKernel>;


// ===== COMPILED SASS (sm_100a) =====

	.target	sm_100a

	.elftype	@"ET_EXEC"


//--------------------- .note.nv.tkinfo           --------------------------
	.section	.note.nv.tkinfo,"",@"SHT_NOTE"
	.sectionflags	@"SHF_NOTE_NV_TKINFO"
	.tkinfo
        /*0018*/ 	.word	0x00000002
        /*0030*/ 	.string	""
        /*0030*/ 	.string	"ptxas"
        /*0030*/ 	.string	"Cuda compilation tools, release 13.0, V13.0.88"
        /*0030*/ 	.string	"Build cuda_13.0.r13.0/compiler.36424714_0"
        /*0030*/ 	.string	"-arch sm_100a -m 64 "



//--------------------- .note.nv.cuinfo           --------------------------
	.section	.note.nv.cuinfo,"",@"SHT_NOTE"
	.sectionflags	@"SHF_NOTE_NV_CUINFO"
        /*0018*/ 	.short	0x0002
        /*001a*/ 	.short	0x0064
        /*001c*/ 	.short	0x0082
	.zero		2


//--------------------- .nv.info                  --------------------------
	.section	.nv.info,"",@"SHT_CUDA_INFO"
	.align	4


	//----- nvinfo : EIATTR_REGCOUNT
	.align		4
        /*0000*/ 	.byte	0x04, 0x2f
        /*0002*/ 	.short	(.L_19 - .L_18)
	.align		4
.L_18:
        /*0004*/ 	.word	index@(_ZN7cutlass13device_kernelINS_4conv6kernel13ConvUniversalINS1_16ConvProblemShapeILNS1_8OperatorE0ELi3EEENS1_10collective14CollectiveConvINS1_47MainloopSm100TmaUmmaWarpSpecializedImplicitGemmILS5_0ELi26ELi3ELi1ELi2EN4cute5tupleIJNSA_1CILi2EEENSC_ILi1EEESE_EEEEENSB_IJNSC_ILi128EEESH_NSB_IJNSC_ILi64EEEEEEEEENS_12float_e4m3_tESL_NSA_8TiledMMAINSA_8MMA_AtomIJNSA_10MMA_TraitsINSA_25SM100_MMA_F8F6F4_2x1SM_SSEJSL_SL_fSH_SH_NSA_17integral_constantINSA_4UMMA5MajorELSS_0EEEST_NSQ_INSR_7ScaleInELSU_0EEESV_EEEEEENSA_6LayoutINSB_IJSE_SE_SE_EEENSB_IJNSC_ILi0EEES10_S10_EEEEENSB_IJNSA_10UnderscoreES13_S13_EEEEENS7_6detail27Sm100ImplicitGemmTileTraitsINSA_25SM100_TMA_2SM_LOAD_IM2COLENSA_14ComposedLayoutINSA_7SwizzleILi2ELi4ELi3EEENSA_18smem_ptr_flag_bitsILi8EEENSY_INSB_IJNSC_ILi8EEESI_EEENSB_IJSI_SE_EEEEEEEvEENS17_INSA_18SM100_TMA_2SM_LOADES1I_vEEEENS_8epilogue10collective18CollectiveEpilogueINS1N_23Sm100TmaWarpSpecializedILi2ELi2ELi32ELb0ELb0EEEJNSB_IJSI_SH_SJ_EEENSB_IJNSY_ISI_SE_EENSY_INSB_IJNSC_ILi32EEESD_EEENSB_IJSE_SI_EEEEEEEESL_NSB_IJNSB_IJllllEEESE_S10_EEESL_S20_NS1N_6fusion15FusionCallbacksIS1R_NS21_17LinearCombinationISL_fSL_fLNS_15FloatRoundStyleE2EEES1S_S1Y_JEEENSA_5SM1004TMEM4LOAD26SM100_TMEM_LOAD_32dp32b32xENSA_20SM90_TMA_LOAD_IM2COLENS19_INS1A_ILi1ELi4ELi3EEES1D_NSY_INSB_IJS1E_S1U_EEENSB_IJS1U_SE_EEEEEEENSA_39AutoVectorizingCopyWithAssumedAlignmentILi128EEENSA_21SM90_TMA_STORE_IM2COLES2G_S2I_S2I_EEEvvEEEEvNT_6ParamsE)
        /*0008*/ 	.word	0x00000078


	//----- nvinfo : EIATTR_FRAME_SIZE
	.align		4
.L_19:
        /*000c*/ 	.byte	0x04, 0x11
        /*000e*/ 	.short	(.L_21 - .L_20)
	.align		4
.L_20:
        /*0010*/ 	.word	index@($__internal_2_$__cuda_sm10x_tcgen05_guardrail_trap_unallocated_columns_being_dealloced)
        /*0014*/ 	.word	0x00000008


	//----- nvinfo : EIATTR_FRAME_SIZE
	.align		4
.L_21:
        /*0018*/ 	.byte	0x04, 0x11
        /*001a*/ 	.short	(.L_23 - .L_22)
	.align		4
.L_22:
        /*001c*/ 	.word	index@($__internal_1_$__cuda_sm10x_tcgen05_guardrail_trap_phase_invalid_during_alloc)
        /*0020*/ 	.word	0x00000008


	//----- nvinfo : EIATTR_FRAME_SIZE
	.align		4
.L_23:
        /*0024*/ 	.byte	0x04, 0x11
        /*0026*/ 	.short	(.L_25 - .L_24)
	.align		4
.L_24:
        /*0028*/ 	.word	index@($__internal_0_$__cuda_sm10x_tcgen05_guardrail_trap_col_being_dealloced_not_returned_by_alloc)
        /*002c*/ 	.word	0x00000008


	//----- nvinfo : EIATTR_FRAME_SIZE
	.align		4
.L_25:
        /*0030*/ 	.byte	0x04, 0x11
        /*0032*/ 	.short	(.L_27 - .L_26)
	.align		4
.L_26:
        /*0034*/ 	.word	index@(_ZN7cutlass13device_kernelINS_4conv6kernel13ConvUniversalINS1_16ConvProblemShapeILNS1_8OperatorE0ELi3EEENS1_10collective14CollectiveConvINS1_47MainloopSm100TmaUmmaWarpSpecializedImplicitGemmILS5_0ELi26ELi3ELi1ELi2EN4cute5tupleIJNSA_1CILi2EEENSC_ILi1EEESE_EEEEENSB_IJNSC_ILi128EEESH_NSB_IJNSC_ILi64EEEEEEEEENS_12float_e4m3_tESL_NSA_8TiledMMAINSA_8MMA_AtomIJNSA_10MMA_TraitsINSA_25SM100_MMA_F8F6F4_2x1SM_SSEJSL_SL_fSH_SH_NSA_17integral_constantINSA_4UMMA5MajorELSS_0EEEST_NSQ_INSR_7ScaleInELSU_0EEESV_EEEEEENSA_6LayoutINSB_IJSE_SE_SE_EEENSB_IJNSC_ILi0EEES10_S10_EEEEENSB_IJNSA_10UnderscoreES13_S13_EEEEENS7_6detail27Sm100ImplicitGemmTileTraitsINSA_25SM100_TMA_2SM_LOAD_IM2COLENSA_14ComposedLayoutINSA_7SwizzleILi2ELi4ELi3EEENSA_18smem_ptr_flag_bitsILi8EEENSY_INSB_IJNSC_ILi8EEESI_EEENSB_IJSI_SE_EEEEEEEvEENS17_INSA_18SM100_TMA_2SM_LOADES1I_vEEEENS_8epilogue10collective18CollectiveEpilogueINS1N_23Sm100TmaWarpSpecializedILi2ELi2ELi32ELb0ELb0EEEJNSB_IJSI_SH_SJ_EEENSB_IJNSY_ISI_SE_EENSY_INSB_IJNSC_ILi32EEESD_EEENSB_IJSE_SI_EEEEEEEESL_NSB_IJNSB_IJllllEEESE_S10_EEESL_S20_NS1N_6fusion15FusionCallbacksIS1R_NS21_17LinearCombinationISL_fSL_fLNS_15FloatRoundStyleE2EEES1S_S1Y_JEEENSA_5SM1004TMEM4LOAD26SM100_TMEM_LOAD_32dp32b32xENSA_20SM90_TMA_LOAD_IM2COLENS19_INS1A_ILi1ELi4ELi3EEES1D_NSY_INSB_IJS1E_S1U_EEENSB_IJS1U_SE_EEEEEEENSA_39AutoVectorizingCopyWithAssumedAlignmentILi128EEENSA_21SM90_TMA_STORE_IM2COLES2G_S2I_S2I_EEEvvEEEEvNT_6ParamsE)
        /*0038*/ 	.word	0x00000008


	//----- nvinfo : EIATTR_MIN_STACK_SIZE
	.align		4
.L_27:
        /*003c*/ 	.byte	0x04, 0x12
        /*003e*/ 	.short	(.L_29 - .L_28)
	.align		4
.L_28:
        /*0040*/ 	.word	index@(_ZN7cutlass13device_kernelINS_4conv6kernel13ConvUniversalINS1_16ConvProblemShapeILNS1_8OperatorE0ELi3EEENS1_10collective14CollectiveConvINS1_47MainloopSm100TmaUmmaWarpSpecializedImplicitGemmILS5_0ELi26ELi3ELi1ELi2EN4cute5tupleIJNSA_1CILi2EEENSC_ILi1EEESE_EEEEENSB_IJNSC_ILi128EEESH_NSB_IJNSC_ILi64EEEEEEEEENS_12float_e4m3_tESL_NSA_8TiledMMAINSA_8MMA_AtomIJNSA_10MMA_TraitsINSA_25SM100_MMA_F8F6F4_2x1SM_SSEJSL_SL_fSH_SH_NSA_17integral_constantINSA_4UMMA5MajorELSS_0EEEST_NSQ_INSR_7ScaleInELSU_0EEESV_EEEEEENSA_6LayoutINSB_IJSE_SE_SE_EEENSB_IJNSC_ILi0EEES10_S10_EEEEENSB_IJNSA_10UnderscoreES13_S13_EEEEENS7_6detail27Sm100ImplicitGemmTileTraitsINSA_25SM100_TMA_2SM_LOAD_IM2COLENSA_14ComposedLayoutINSA_7SwizzleILi2ELi4ELi3EEENSA_18smem_ptr_flag_bitsILi8EEENSY_INSB_IJNSC_ILi8EEESI_EEENSB_IJSI_SE_EEEEEEEvEENS17_INSA_18SM100_TMA_2SM_LOADES1I_vEEEENS_8epilogue10collective18CollectiveEpilogueINS1N_23Sm100TmaWarpSpecializedILi2ELi2ELi32ELb0ELb0EEEJNSB_IJSI_SH_SJ_EEENSB_IJNSY_ISI_SE_EENSY_INSB_IJNSC_ILi32EEESD_EEENSB_IJSE_SI_EEEEEEEESL_NSB_IJNSB_IJllllEEESE_S10_EEESL_S20_NS1N_6fusion15FusionCallbacksIS1R_NS21_17LinearCombinationISL_fSL_fLNS_15FloatRoundStyleE2EEES1S_S1Y_JEEENSA_5SM1004TMEM4LOAD26SM100_TMEM_LOAD_32dp32b32xENSA_20SM90_TMA_LOAD_IM2COLENS19_INS1A_ILi1ELi4ELi3EEES1D_NSY_INSB_IJS1E_S1U_EEENSB_IJS1U_SE_EEEEEEENSA_39AutoVectorizingCopyWithAssumedAlignmentILi128EEENSA_21SM90_TMA_STORE_IM2COLES2G_S2I_S2I_EEEvvEEEEvNT_6ParamsE)
        /*0044*/ 	.word	0x00000008
.L_29:


//--------------------- .nv.compat                --------------------------
	.section	.nv.compat,"",@"SHT_CUDA_COMPAT_INFO"
	.align	4
        /*0000*/ 	.byte	0x02, 0x09, 0x01, 0x00, 0x02, 0x02, 0x02, 0x00, 0x02, 0x05, 0x05, 0x00, 0x03, 0x07, 0x01, 0x01
        /*0010*/ 	.byte	0x02, 0x03, 0x01, 0x00, 0x02, 0x06, 0x01, 0x00, 0x04, 0x0b, 0x08, 0x00, 0x09, 0x00, 0x00, 0x00
        /*0020*/ 	.byte	0x00, 0x00, 0x00, 0x00


//--------------------- .nv.info._ZN7cutlass13device_kernelINS_4conv6kernel13ConvUniversalINS1_16ConvProblemShapeILNS1_8OperatorE0ELi3EEENS1_10collective14CollectiveConvINS1_47MainloopSm100TmaUmmaWarpSpecializedImplicitGemmILS5_0ELi26ELi3ELi1ELi2EN4cute5tupleIJNSA_1CILi2EEENSC_ILi1EEESE_EEEEENSB_IJNSC_ILi128EEESH_NSB_IJNSC_ILi64EEEEEEEEENS_12float_e4m3_tESL_NSA_8TiledMMAINSA_8MMA_AtomIJNSA_10MMA_TraitsINSA_25SM100_MMA_F8F6F4_2x1SM_SSEJSL_SL_fSH_SH_NSA_17integral_constantINSA_4UMMA5MajorELSS_0EEEST_NSQ_INSR_7ScaleInELSU_0EEESV_EEEEEENSA_6LayoutINSB_IJSE_SE_SE_EEENSB_IJNSC_ILi0EEES10_S10_EEEEENSB_IJNSA_10UnderscoreES13_S13_EEEEENS7_6detail27Sm100ImplicitGemmTileTraitsINSA_25SM100_TMA_2SM_LOAD_IM2COLENSA_14ComposedLayoutINSA_7SwizzleILi2ELi4ELi3EEENSA_18smem_ptr_flag_bitsILi8EEENSY_INSB_IJNSC_ILi8EEESI_EEENSB_IJSI_SE_EEEEEEEvEENS17_INSA_18SM100_TMA_2SM_LOADES1I_vEEEENS_8epilogue10collective18CollectiveEpilogueINS1N_23Sm100TmaWarpSpecializedILi2ELi2ELi32ELb0ELb0EEEJNSB_IJSI_SH_SJ_EEENSB_IJNSY_ISI_SE_EENSY_INSB_IJNSC_ILi32EEESD_EEENSB_IJSE_SI_EEEEEEEESL_NSB_IJNSB_IJllllEEESE_S10_EEESL_S20_NS1N_6fusion15FusionCallbacksIS1R_NS21_17LinearCombinationISL_fSL_fLNS_15FloatRoundStyleE2EEES1S_S1Y_JEEENSA_5SM1004TMEM4LOAD26SM100_TMEM_LOAD_32dp32b32xENSA_20SM90_TMA_LOAD_IM2COLENS19_INS1A_ILi1ELi4ELi3EEES1D_NSY_INSB_IJS1E_S1U_EEENSB_IJS1U_SE_EEEEEEENSA_39AutoVectorizingCopyWithAssumedAlignmentILi128EEENSA_21SM90_TMA_STORE_IM2COLES2G_S2I_S2I_EEEvvEEEEvNT_6ParamsE --------------------------
	.section	.nv.info._ZN7cutlass13device_kernelINS_4conv6kernel13ConvUniversalINS1_16ConvProblemShapeILNS1_8OperatorE0ELi3EEENS1_10collective14CollectiveConvINS1_47MainloopSm100TmaUmmaWarpSpecializedImplicitGemmILS5_0ELi26ELi3ELi1ELi2EN4cute5tupleIJNSA_1CILi2EEENSC_ILi1EEESE_EEEEENSB_IJNSC_ILi128EEESH_NSB_IJNSC_ILi64EEEEEEEEENS_12float_e4m3_tESL_NSA_8TiledMMAINSA_8MMA_AtomIJNSA_10MMA_TraitsINSA_25SM100_MMA_F8F6F4_2x1SM_SSEJSL_SL_fSH_SH_NSA_17integral_constantINSA_4UMMA5MajorELSS_0EEEST_NSQ_INSR_7ScaleInELSU_0EEESV_EEEEEENSA_6LayoutINSB_IJSE_SE_SE_EEENSB_IJNSC_ILi0EEES10_S10_EEEEENSB_IJNSA_10UnderscoreES13_S13_EEEEENS7_6detail27Sm100ImplicitGemmTileTraitsINSA_25SM100_TMA_2SM_LOAD_IM2COLENSA_14ComposedLayoutINSA_7SwizzleILi2ELi4ELi3EEENSA_18smem_ptr_flag_bitsILi8EEENSY_INSB_IJNSC_ILi8EEESI_EEENSB_IJSI_SE_EEEEEEEvEENS17_INSA_18SM100_TMA_2SM_LOADES1I_vEEEENS_8epilogue10collective18CollectiveEpilogueINS1N_23Sm100TmaWarpSpecializedILi2ELi2ELi32ELb0ELb0EEEJNSB_IJSI_SH_SJ_EEENSB_IJNSY_ISI_SE_EENSY_INSB_IJNSC_ILi32EEESD_EEENSB_IJSE_SI_EEEEEEEESL_NSB_IJNSB_IJllllEEESE_S10_EEESL_S20_NS1N_6fusion15FusionCallbacksIS1R_NS21_17LinearCombinationISL_fSL_fLNS_15FloatRoundStyleE2EEES1S_S1Y_JEEENSA_5SM1004TMEM4LOAD26SM100_TMEM_LOAD_32dp32b32xENSA_20SM90_TMA_LOAD_IM2COLENS19_INS1A_ILi1ELi4ELi3EEES1D_NSY_INSB_IJS1E_S1U_EEENSB_IJS1U_SE_EEEEEEENSA_39AutoVectorizingCopyWithAssumedAlignmentILi128EEENSA_21SM90_TMA_STORE_IM2COLES2G_S2I_S2I_EEEvvEEEEvNT_6ParamsE,"",@"SHT_CUDA_INFO"
	.sectionflags	@""
	.align	4


	//----- nvinfo : EIATTR_CUDA_API_VERSION
	.align		4
        /*0000*/ 	.byte	0x04, 0x37
        /*0002*/ 	.short	(.L_31 - .L_30)
.L_30:
        /*0004*/ 	.word	0x00000082


	//----- nvinfo : EIATTR_KPARAM_INFO
	.align		4
.L_31:
        /*0008*/ 	.byte	0x04, 0x17
        /*000a*/ 	.short	(.L_33 - .L_32)
.L_32:
        /*000c*/ 	.word	0x00000000
        /*0010*/ 	.short	0x0000
        /*0012*/ 	.short	0x0000
        /*0014*/ 	.byte	0x00, 0xf0, 0x01, 0x24


	//----- nvinfo : EIATTR_AT_ENTRY_FRAGMENTS
	.align		4
.L_33:
        /*0018*/ 	.byte	0x04, 0x4f
        /*001a*/ 	.short	(.L_35 - .L_34)


	//   ....[0]....
.L_34:
        /*001c*/ 	.word	0x00000007


	//----- nvinfo : EIATTR_RESERVED_SMEM_USED
	.align		4
.L_35:
        /*0020*/ 	.byte	0x01, 0x41
	.zero		2


	//----- nvinfo : EIATTR_SPARSE_MMA_MASK
	.align		4
        /*0024*/ 	.byte	0x03, 0x50
        /*0026*/ 	.short	0x0000


	//----- nvinfo : EIATTR_TCGEN05_2CTA_USED
	.align		4
        /*0028*/ 	.byte	0x01, 0x52
	.zero		2


	//----- nvinfo : EIATTR_MAXREG_COUNT
	.align		4
        /*002c*/ 	.byte	0x03, 0x1b
        /*002e*/ 	.short	0x00ff


	//----- nvinfo : EIATTR_NUM_BARRIERS
	.align		4
        /*0030*/ 	.byte	0x02, 0x4c
        /*0032*/ 	.byte	0x07
	.zero		1


	//----- nvinfo : EIATTR_EXTERNS
	.align		4
        /*0034*/ 	.byte	0x04, 0x0f
        /*0036*/ 	.short	(.L_37 - .L_36)


	//   ....[0]....
	.align		4
.L_36:
        /*0038*/ 	.word	index@(__assertfail)


	//----- nvinfo : EIATTR_MERCURY_ISA_VERSION
	.align		4
.L_37:
        /*003c*/ 	.byte	0x03, 0x5f
        /*003e*/ 	.short	0x0101


	//----- nvinfo : EIATTR_INT_WARP_WIDE_INSTR_OFFSETS
	.align		4
        /*0040*/ 	.byte	0x04, 0x31
        /*0042*/ 	.short	(.L_39 - .L_38)


	//   ....[0]....
.L_38:
        /*0044*/ 	.word	0x00000ea0


	//   ....[1]....
        /*0048*/ 	.word	0x00000f40


	//   ....[2]....
        /*004c*/ 	.word	0x000052d0


	//   ....[3]....
        /*0050*/ 	.word	0x000052f0


	//   ....[4]....
        /*0054*/ 	.word	0x00005320


	//   ....[5]....
        /*0058*/ 	.word	0x00006040


	//   ....[6]....
        /*005c*/ 	.word	0x00006110


	//   ....[7]....
        /*0060*/ 	.word	0x00006190


	//   ....[8]....
        /*0064*/ 	.word	0x00006260


	//   ....[9]....
        /*0068*/ 	.word	0x000063b0


	//   ....[10]....
        /*006c*/ 	.word	0x00006420


	//----- nvinfo : EIATTR_COOP_GROUP_MASK_REGIDS
	.align		4
.L_39:
        /*0070*/ 	.byte	0x04, 0x29
        /*0072*/ 	.short	(.L_41 - .L_40)


	//   ....[0]....
.L_40:
        /*0074*/ 	.word	0xffffffff


	//   ....[1]....
        /*0078*/ 	.word	0xffffffff


	//   ....[2]....
        /*007c*/ 	.word	0xffffffff


	//   ....[3]....
        /*0080*/ 	.word	0xffffffff


	//   ....[4]....
        /*0084*/ 	.word	0xffffffff


	//   ....[5]....
        /*0088*/ 	.word	0xffffffff


	//   ....[6]....
        /*008c*/ 	.word	0xffffffff


	//   ....[7]....
        /*0090*/ 	.word	0xffffffff


	//   ....[8]....
        /*0094*/ 	.word	0xffffffff


	//   ....[9]....
        /*0098*/ 	.word	0xffffffff


	//   ....[10]....
        /*009c*/ 	.word	0xffffffff


	//   ....[11]....
        /*00a0*/ 	.word	0xffffffff


	//   ....[12]....
        /*00a4*/ 	.word	0xffffffff


	//----- nvinfo : EIATTR_COOP_GROUP_INSTR_OFFSETS
	.align		4
.L_41:
        /*00a8*/ 	.byte	0x04, 0x28
        /*00aa*/ 	.short	(.L_43 - .L_42)


	//   ....[0]....
.L_42:
        /*00ac*/ 	.word	0x000000d0


	//   ....[1]....
        /*00b0*/ 	.word	0x00000540


	//   ....[2]....
        /*00b4*/ 	.word	0x000009c0


	//   ....[3]....
        /*00b8*/ 	.word	0x00000b10


	//   ....[4]....
        /*00bc*/ 	.word	0x00000c00


	//   ....[5]....
        /*00c0*/ 	.word	0x00000d40


	//   ....[6]....
        /*00c4*/ 	.word	0x00000fc0


	//   ....[7]....
        /*00c8*/ 	.word	0x000028b0


	//   ....[8]....
        /*00cc*/ 	.word	0x00004290


	//   ....[9]....
        /*00d0*/ 	.word	0x00004760


	//   ....[10]....
        /*00d4*/ 	.word	0x00004790


	//   ....[11]....
        /*00d8*/ 	.word	0x000051f0


	//   ....[12]....
        /*00dc*/ 	.word	0x000053f0


	//----- nvinfo : EIATTR_VRC_CTA_INIT_COUNT
	.align		4
.L_43:
        /*00e0*/ 	.byte	0x02, 0x4a
        /*00e2*/ 	.byte	0x80
	.zero		1


	//----- nvinfo : EIATTR_SYSCALL_OFFSETS
	.align		4
        /*00e4*/ 	.byte	0x04, 0x46
        /*00e6*/ 	.short	(.L_45 - .L_44)


	//   ....[0]....
.L_44:
        /*00e8*/ 	.word	0x00006f70


	//   ....[1]....
        /*00ec*/ 	.word	0x000070b0


	//   ....[2]....
        /*00f0*/ 	.word	0x00007aa0


	//   ....[3]....
        /*00f4*/ 	.word	0x000088e0


	//----- nvinfo : EIATTR_MBARRIER_INSTR_OFFSETS
	.align		4
.L_45:
        /*00f8*/ 	.byte	0x04, 0x39
        /*00fa*/ 	.short	(.L_47 - .L_46)


	//   ....[0]....
.L_46:
        /*00fc*/ 	.word	0x00000660
        /*0100*/ 	.word	0x000000ff
        /*0104*/ 	.word	0x00000000
        /*0108*/ 	.short	0x0100
        /*010a*/ 	.byte	0x04
	.zero		1


	//   ....[1]....
        /*010c*/ 	.word	0x00000670
        /*0110*/ 	.word	0x000000ff
        /*0114*/ 	.word	0x000000d0
        /*0118*/ 	.short	0x0100
        /*011a*/ 	.byte	0x04
	.zero		1


	//   ....[2]....
        /*011c*/ 	.word	0x00000680
        /*0120*/ 	.word	0x000000ff
        /*0124*/ 	.word	0x00000008
        /*0128*/ 	.short	0x0100
        /*012a*/ 	.byte	0x04
	.zero		1


	//   ....[3]....
        /*012c*/ 	.word	0x00000690
        /*0130*/ 	.word	0x000000ff
        /*0134*/ 	.word	0x000000d8
        /*0138*/ 	.short	0x0100
        /*013a*/ 	.byte	0x04
	.zero		1


	//   ....[4]....
        /*013c*/ 	.word	0x000006a0
        /*0140*/ 	.word	0x000000ff
        /*0144*/ 	.word	0x00000010
        /*0148*/ 	.short	0x0100
        /*014a*/ 	.byte	0x04
	.zero		1


	//   ....[5]....
        /*014c*/ 	.word	0x000006b0
        /*0150*/ 	.word	0x000000ff
        /*0154*/ 	.word	0x000000e0
        /*0158*/ 	.short	0x0100
        /*015a*/ 	.byte	0x04
	.zero		1


	//   ....[6]....
        /*015c*/ 	.word	0x000006c0
        /*0160*/ 	.word	0x000000ff
        /*0164*/ 	.word	0x00000018
        /*0168*/ 	.short	0x0100
        /*016a*/ 	.byte	0x04
	.zero		1


	//   ....[7]....
        /*016c*/ 	.word	0x000006d0
        /*0170*/ 	.word	0x000000ff
        /*0174*/ 	.word	0x000000e8
        /*0178*/ 	.short	0x0100
        /*017a*/ 	.byte	0x04
	.zero		1


	//   ....[8]....
        /*017c*/ 	.word	0x000006e0
        /*0180*/ 	.word	0x000000ff
        /*0184*/ 	.word	0x00000020
        /*0188*/ 	.short	0x0100
        /*018a*/ 	.byte	0x04
	.zero		1


	//   ....[9]....
        /*018c*/ 	.word	0x000006f0
        /*0190*/ 	.word	0x000000ff
        /*0194*/ 	.word	0x000000f0
        /*0198*/ 	.short	0x0100
        /*019a*/ 	.byte	0x04
	.zero		1


	//   ....[10]....
        /*019c*/ 	.word	0x00000700
        /*01a0*/ 	.word	0x000000ff
        /*01a4*/ 	.word	0x00000028
        /*01a8*/ 	.short	0x0100
        /*01aa*/ 	.byte	0x04
	.zero		1


	//   ....[11]....
        /*01ac*/ 	.word	0x00000710
        /*01b0*/ 	.word	0x000000ff
        /*01b4*/ 	.word	0x000000f8
        /*01b8*/ 	.short	0x0100
        /*01ba*/ 	.byte	0x04
	.zero		1


	//   ....[12]....
        /*01bc*/ 	.word	0x00000720
        /*01c0*/ 	.word	0x000000ff
        /*01c4*/ 	.word	0x00000030
        /*01c8*/ 	.short	0x0100
        /*01ca*/ 	.byte	0x04
	.zero		1


	//   ....[13]....
        /*01cc*/ 	.word	0x00000730
        /*01d0*/ 	.word	0x000000ff
        /*01d4*/ 	.word	0x00000100
        /*01d8*/ 	.short	0x0100
        /*01da*/ 	.byte	0x04
	.zero		1


	//   ....[14]....
        /*01dc*/ 	.word	0x00000740
        /*01e0*/ 	.word	0x000000ff
        /*01e4*/ 	.word	0x00000038
        /*01e8*/ 	.short	0x0100
        /*01ea*/ 	.byte	0x04
	.zero		1


	//   ....[15]....
        /*01ec*/ 	.word	0x00000750
        /*01f0*/ 	.word	0x000000ff
        /*01f4*/ 	.word	0x00000108
        /*01f8*/ 	.short	0x0100
        /*01fa*/ 	.byte	0x04
	.zero		1


	//   ....[16]....
        /*01fc*/ 	.word	0x00000760
        /*0200*/ 	.word	0x000000ff
        /*0204*/ 	.word	0x00000040
        /*0208*/ 	.short	0x0100
        /*020a*/ 	.byte	0x04
	.zero		1


	//   ....[17]....
        /*020c*/ 	.word	0x00000770
        /*0210*/ 	.word	0x000000ff
        /*0214*/ 	.word	0x00000110
        /*0218*/ 	.short	0x0100
        /*021a*/ 	.byte	0x04
	.zero		1


	//   ....[18]....
        /*021c*/ 	.word	0x00000780
        /*0220*/ 	.word	0x000000ff
        /*0224*/ 	.word	0x00000048
        /*0228*/ 	.short	0x0100
        /*022a*/ 	.byte	0x04
	.zero		1


	//   ....[19]....
        /*022c*/ 	.word	0x00000790
        /*0230*/ 	.word	0x000000ff
        /*0234*/ 	.word	0x00000118
        /*0238*/ 	.short	0x0100
        /*023a*/ 	.byte	0x04
	.zero		1


	//   ....[20]....
        /*023c*/ 	.word	0x000007a0
        /*0240*/ 	.word	0x000000ff
        /*0244*/ 	.word	0x00000050
        /*0248*/ 	.short	0x0100
        /*024a*/ 	.byte	0x04
	.zero		1


	//   ....[21]....
        /*024c*/ 	.word	0x000007b0
        /*0250*/ 	.word	0x000000ff
        /*0254*/ 	.word	0x00000120
        /*0258*/ 	.short	0x0100
        /*025a*/ 	.byte	0x04
	.zero		1


	//   ....[22]....
        /*025c*/ 	.word	0x000007c0
        /*0260*/ 	.word	0x000000ff
        /*0264*/ 	.word	0x00000058
        /*0268*/ 	.short	0x0100
        /*026a*/ 	.byte	0x04
	.zero		1


	//   ....[23]....
        /*026c*/ 	.word	0x000007d0
        /*0270*/ 	.word	0x000000ff
        /*0274*/ 	.word	0x00000128
        /*0278*/ 	.short	0x0100
        /*027a*/ 	.byte	0x04
	.zero		1


	//   ....[24]....
        /*027c*/ 	.word	0x000007e0
        /*0280*/ 	.word	0x000000ff
        /*0284*/ 	.word	0x00000060
        /*0288*/ 	.short	0x0100
        /*028a*/ 	.byte	0x04
	.zero		1


	//   ....[25]....
        /*028c*/ 	.word	0x000007f0
        /*0290*/ 	.word	0x000000ff
        /*0294*/ 	.word	0x00000130
        /*0298*/ 	.short	0x0100
        /*029a*/ 	.byte	0x04
	.zero		1


	//   ....[26]....
        /*029c*/ 	.word	0x00000800
        /*02a0*/ 	.word	0x000000ff
        /*02a4*/ 	.word	0x00000068
        /*02a8*/ 	.short	0x0100
        /*02aa*/ 	.byte	0x04
	.zero		1


	//   ....[27]....
        /*02ac*/ 	.word	0x00000810
        /*02b0*/ 	.word	0x000000ff
        /*02b4*/ 	.word	0x00000138
        /*02b8*/ 	.short	0x0100
        /*02ba*/ 	.byte	0x04
	.zero		1


	//   ....[28]....
        /*02bc*/ 	.word	0x00000820
        /*02c0*/ 	.word	0x000000ff
        /*02c4*/ 	.word	0x00000070
        /*02c8*/ 	.short	0x0100
        /*02ca*/ 	.byte	0x04
	.zero		1


	//   ....[29]....
        /*02cc*/ 	.word	0x00000830
        /*02d0*/ 	.word	0x000000ff
        /*02d4*/ 	.word	0x00000140
        /*02d8*/ 	.short	0x0100
        /*02da*/ 	.byte	0x04
	.zero		1


	//   ....[30]....
        /*02dc*/ 	.word	0x00000840
        /*02e0*/ 	.word	0x000000ff
        /*02e4*/ 	.word	0x00000078
        /*02e8*/ 	.short	0x0100
        /*02ea*/ 	.byte	0x04
	.zero		1


	//   ....[31]....
        /*02ec*/ 	.word	0x00000850
        /*02f0*/ 	.word	0x000000ff
        /*02f4*/ 	.word	0x00000148
        /*02f8*/ 	.short	0x0100
        /*02fa*/ 	.byte	0x04
	.zero		1


	//   ....[32]....
        /*02fc*/ 	.word	0x00000860
        /*0300*/ 	.word	0x000000ff
        /*0304*/ 	.word	0x00000080
        /*0308*/ 	.short	0x0100
        /*030a*/ 	.byte	0x04
	.zero		1


	//   ....[33]....
        /*030c*/ 	.word	0x00000870
        /*0310*/ 	.word	0x000000ff
        /*0314*/ 	.word	0x00000150
        /*0318*/ 	.short	0x0100
        /*031a*/ 	.byte	0x04
	.zero		1


	//   ....[34]....
        /*031c*/ 	.word	0x00000880
        /*0320*/ 	.word	0x000000ff
        /*0324*/ 	.word	0x00000088
        /*0328*/ 	.short	0x0100
        /*032a*/ 	.byte	0x04
	.zero		1


	//   ....[35]....
        /*032c*/ 	.word	0x00000890
        /*0330*/ 	.word	0x000000ff
        /*0334*/ 	.word	0x00000158
        /*0338*/ 	.short	0x0100
        /*033a*/ 	.byte	0x04
	.zero		1


	//   ....[36]....
        /*033c*/ 	.word	0x000008a0
        /*0340*/ 	.word	0x000000ff
        /*0344*/ 	.word	0x00000090
        /*0348*/ 	.short	0x0100
        /*034a*/ 	.byte	0x04
	.zero		1


	//   ....[37]....
        /*034c*/ 	.word	0x000008b0
        /*0350*/ 	.word	0x000000ff
        /*0354*/ 	.word	0x00000160
        /*0358*/ 	.short	0x0100
        /*035a*/ 	.byte	0x04
	.zero		1


	//   ....[38]....
        /*035c*/ 	.word	0x000008c0
        /*0360*/ 	.word	0x000000ff
        /*0364*/ 	.word	0x00000098
        /*0368*/ 	.short	0x0100
        /*036a*/ 	.byte	0x04
	.zero		1


	//   ....[39]....
        /*036c*/ 	.word	0x000008d0
        /*0370*/ 	.word	0x000000ff
        /*0374*/ 	.word	0x00000168
        /*0378*/ 	.short	0x0100
        /*037a*/ 	.byte	0x04
	.zero		1


	//   ....[40]....
        /*037c*/ 	.word	0x000008e0
        /*0380*/ 	.word	0x000000ff
        /*0384*/ 	.word	0x000000a0
        /*0388*/ 	.short	0x0100
        /*038a*/ 	.byte	0x04
	.zero		1


	//   ....[41]....
        /*038c*/ 	.word	0x000008f0
        /*0390*/ 	.word	0x000000ff
        /*0394*/ 	.word	0x00000170
        /*0398*/ 	.short	0x0100
        /*039a*/ 	.byte	0x04
	.zero		1


	//   ....[42]....
        /*039c*/ 	.word	0x00000900
        /*03a0*/ 	.word	0x000000ff
        /*03a4*/ 	.word	0x000000a8
        /*03a8*/ 	.short	0x0100
        /*03aa*/ 	.byte	0x04
	.zero		1


	//   ....[43]....
        /*03ac*/ 	.word	0x00000910
        /*03b0*/ 	.word	0x000000ff
        /*03b4*/ 	.word	0x00000178
        /*03b8*/ 	.short	0x0100
        /*03ba*/ 	.byte	0x04
	.zero		1


	//   ....[44]....
        /*03bc*/ 	.word	0x00000920
        /*03c0*/ 	.word	0x000000ff
        /*03c4*/ 	.word	0x000000b0
        /*03c8*/ 	.short	0x0100
        /*03ca*/ 	.byte	0x04
	.zero		1


	//   ....[45]....
        /*03cc*/ 	.word	0x00000930
        /*03d0*/ 	.word	0x000000ff
        /*03d4*/ 	.word	0x00000180
        /*03d8*/ 	.short	0x0100
        /*03da*/ 	.byte	0x04
	.zero		1


	//   ....[46]....
        /*03dc*/ 	.word	0x00000940
        /*03e0*/ 	.word	0x000000ff
        /*03e4*/ 	.word	0x000000b8
        /*03e8*/ 	.short	0x0100
        /*03ea*/ 	.byte	0x04
	.zero		1


	//   ....[47]....
        /*03ec*/ 	.word	0x00000950
        /*03f0*/ 	.word	0x000000ff
        /*03f4*/ 	.word	0x00000188
        /*03f8*/ 	.short	0x0100
        /*03fa*/ 	.byte	0x04
	.zero		1


	//   ....[48]....
        /*03fc*/ 	.word	0x00000960
        /*0400*/ 	.word	0x000000ff
        /*0404*/ 	.word	0x000000c0
        /*0408*/ 	.short	0x0100
        /*040a*/ 	.byte	0x04
	.zero		1


	//   ....[49]....
        /*040c*/ 	.word	0x00000970
        /*0410*/ 	.word	0x000000ff
        /*0414*/ 	.word	0x00000190
        /*0418*/ 	.short	0x0100
        /*041a*/ 	.byte	0x04
	.zero		1


	//   ....[50]....
        /*041c*/ 	.word	0x00000980
        /*0420*/ 	.word	0x000000ff
        /*0424*/ 	.word	0x000000c8
        /*0428*/ 	.short	0x0100
        /*042a*/ 	.byte	0x04
	.zero		1


	//   ....[51]....
        /*042c*/ 	.word	0x00000990
        /*0430*/ 	.word	0x000000ff
        /*0434*/ 	.word	0x00000198
        /*0438*/ 	.short	0x0100
        /*043a*/ 	.byte	0x04
	.zero		1


	//   ....[52]....
        /*043c*/ 	.word	0x00000ac0
        /*0440*/ 	.word	0x000000ff
        /*0444*/ 	.word	0x000001a0
        /*0448*/ 	.short	0x0100
        /*044a*/ 	.byte	0x04
	.zero		1


	//   ....[53]....
        /*044c*/ 	.word	0x00000ad0
        /*0450*/ 	.word	0x000000ff
        /*0454*/ 	.word	0x000001b0
        /*0458*/ 	.short	0x0100
        /*045a*/ 	.byte	0x04
	.zero		1


	//   ....[54]....
        /*045c*/ 	.word	0x00000ae0
        /*0460*/ 	.word	0x000000ff
        /*0464*/ 	.word	0x000001a8
        /*0468*/ 	.short	0x0100
        /*046a*/ 	.byte	0x04
	.zero		1


	//   ....[55]....
        /*046c*/ 	.word	0x00000af0
        /*0470*/ 	.word	0x000000ff
        /*0474*/ 	.word	0x000001b8
        /*0478*/ 	.short	0x0100
        /*047a*/ 	.byte	0x04
	.zero		1


	//   ....[56]....
        /*047c*/ 	.word	0x00000bd0
        /*0480*/ 	.word	0x000000ff
        /*0484*/ 	.word	0x000001c0
        /*0488*/ 	.short	0x0100
        /*048a*/ 	.byte	0x04
	.zero		1


	//   ....[57]....
        /*048c*/ 	.word	0x00000be0
        /*0490*/ 	.word	0x000000ff
        /*0494*/ 	.word	0x000001c8
        /*0498*/ 	.short	0x0100
        /*049a*/ 	.byte	0x04
	.zero		1


	//   ....[58]....
        /*049c*/ 	.word	0x00000d10
        /*04a0*/ 	.word	0x000000ff
        /*04a4*/ 	.word	0x000001d0
        /*04a8*/ 	.short	0x0100
        /*04aa*/ 	.byte	0x06
	.zero		1


	//   ....[59]....
        /*04ac*/ 	.word	0x00000d20
        /*04b0*/ 	.word	0x000000ff
        /*04b4*/ 	.word	0x000001d8
        /*04b8*/ 	.short	0x0100
        /*04ba*/ 	.byte	0x06
	.zero		1


	//   ....[60]....
        /*04bc*/ 	.word	0x00000e50
        /*04c0*/ 	.word	0x000000ff
        /*04c4*/ 	.word	0x000001e0
        /*04c8*/ 	.short	0x0100
        /*04ca*/ 	.byte	0x04
	.zero		1


	//   ....[61]....
        /*04cc*/ 	.word	0x00000e60
        /*04d0*/ 	.word	0x000000ff
        /*04d4*/ 	.word	0x000001f0
        /*04d8*/ 	.short	0x0100
        /*04da*/ 	.byte	0x04
	.zero		1


	//   ....[62]....
        /*04dc*/ 	.word	0x00000e70
        /*04e0*/ 	.word	0x000000ff
        /*04e4*/ 	.word	0x000001e8
        /*04e8*/ 	.short	0x0100
        /*04ea*/ 	.byte	0x04
	.zero		1


	//   ....[63]....
        /*04ec*/ 	.word	0x00000e80
        /*04f0*/ 	.word	0x000000ff
        /*04f4*/ 	.word	0x000001f8
        /*04f8*/ 	.short	0x0100
        /*04fa*/ 	.byte	0x04
	.zero		1


	//   ....[64]....
        /*04fc*/ 	.word	0x00000f80
        /*0500*/ 	.word	0x000000ff
        /*0504*/ 	.word	0x00000200
        /*0508*/ 	.short	0x0100
        /*050a*/ 	.byte	0x06
	.zero		1


	//   ....[65]....
        /*050c*/ 	.word	0x00001ac0
        /*0510*/ 	.word	0x000000ff
        /*0514*/ 	.word	0x000000d0
        /*0518*/ 	.short	0x010a
        /*051a*/ 	.byte	0x04
	.zero		1


	//   ....[66]....
        /*051c*/ 	.word	0x00001e00
        /*0520*/ 	.word	0x000000ff
        /*0524*/ 	.word	0x000000d0
        /*0528*/ 	.short	0x010a
        /*052a*/ 	.byte	0x09
	.zero		1


	//   ....[67]....
        /*052c*/ 	.word	0x00001fb0
        /*0530*/ 	.word	0x000000ff
        /*0534*/ 	.word	0x000000d0
        /*0538*/ 	.short	0x010a
        /*053a*/ 	.byte	0x08
	.zero		1


	//   ....[68]....
        /*053c*/ 	.word	0x000021d0
        /*0540*/ 	.word	0x000000ff
        /*0544*/ 	.word	0x000001c8
        /*0548*/ 	.short	0x0101
        /*054a*/ 	.byte	0x24
	.zero		1


	//   ....[69]....
        /*054c*/ 	.word	0x00002200
        /*0550*/ 	.word	0x000000ff
        /*0554*/ 	.word	0x000000d0
        /*0558*/ 	.short	0x010a
        /*055a*/ 	.byte	0x04
	.zero		1


	//   ....[70]....
        /*055c*/ 	.word	0x000024e0
        /*0560*/ 	.word	0x000000ff
        /*0564*/ 	.word	0x000000d0
        /*0568*/ 	.short	0x010a
        /*056a*/ 	.byte	0x09
	.zero		1


	//   ....[71]....
        /*056c*/ 	.word	0x00002690
        /*0570*/ 	.word	0x000000ff
        /*0574*/ 	.word	0x000000d0
        /*0578*/ 	.short	0x010a
        /*057a*/ 	.byte	0x08
	.zero		1


	//   ....[72]....
        /*057c*/ 	.word	0x000028c0
        /*0580*/ 	.word	0x000000ff
        /*0584*/ 	.word	0x000001d0
        /*0588*/ 	.short	0x010a
        /*058a*/ 	.byte	0x24
	.zero		1


	//   ....[73]....
        /*058c*/ 	.word	0x00002980
        /*0590*/ 	.word	0x000000ff
        /*0594*/ 	.word	0x00000000
        /*0598*/ 	.short	0x0101
        /*059a*/ 	.byte	0x04
	.zero		1


	//   ....[74]....
        /*059c*/ 	.word	0x00002f80
        /*05a0*/ 	.word	0x000000ff
        /*05a4*/ 	.word	0x00000000
        /*05a8*/ 	.short	0x010a
        /*05aa*/ 	.byte	0x04
	.zero		1


	//   ....[75]....
        /*05ac*/ 	.word	0x00003020
        /*05b0*/ 	.word	0x000000ff
        /*05b4*/ 	.word	0x00000000
        /*05b8*/ 	.short	0x010a
        /*05ba*/ 	.byte	0x05
	.zero		1


	//   ....[76]....
        /*05bc*/ 	.word	0x000030c0
        /*05c0*/ 	.word	0x000000ff
        /*05c4*/ 	.word	0x00000000
        /*05c8*/ 	.short	0x010a
        /*05ca*/ 	.byte	0x05
	.zero		1


	//   ....[77]....
        /*05cc*/ 	.word	0x00003160
        /*05d0*/ 	.word	0x000000ff
        /*05d4*/ 	.word	0x00000000
        /*05d8*/ 	.short	0x010a
        /*05da*/ 	.byte	0x05
	.zero		1


	//   ....[78]....
        /*05dc*/ 	.word	0x00003200
        /*05e0*/ 	.word	0x000000ff
        /*05e4*/ 	.word	0x00000000
        /*05e8*/ 	.short	0x010a
        /*05ea*/ 	.byte	0x05
	.zero		1


	//   ....[79]....
        /*05ec*/ 	.word	0x000032a0
        /*05f0*/ 	.word	0x000000ff
        /*05f4*/ 	.word	0x00000000
        /*05f8*/ 	.short	0x010a
        /*05fa*/ 	.byte	0x05
	.zero		1


	//   ....[80]....
        /*05fc*/ 	.word	0x00003340
        /*0600*/ 	.word	0x000000ff
        /*0604*/ 	.word	0x00000000
        /*0608*/ 	.short	0x010a
        /*060a*/ 	.byte	0x05
	.zero		1


	//   ....[81]....
        /*060c*/ 	.word	0x000033e0
        /*0610*/ 	.word	0x000000ff
        /*0614*/ 	.word	0x00000000
        /*0618*/ 	.short	0x010a
        /*061a*/ 	.byte	0x05
	.zero		1


	//   ....[82]....
        /*061c*/ 	.word	0x00003480
        /*0620*/ 	.word	0x000000ff
        /*0624*/ 	.word	0x00000000
        /*0628*/ 	.short	0x010a
        /*062a*/ 	.byte	0x05
	.zero		1


	//   ....[83]....
        /*062c*/ 	.word	0x00003520
        /*0630*/ 	.word	0x000000ff
        /*0634*/ 	.word	0x00000000
        /*0638*/ 	.short	0x010a
        /*063a*/ 	.byte	0x05
	.zero		1


	//   ....[84]....
        /*063c*/ 	.word	0x000035c0
        /*0640*/ 	.word	0x000000ff
        /*0644*/ 	.word	0x00000000
        /*0648*/ 	.short	0x010a
        /*064a*/ 	.byte	0x05
	.zero		1


	//   ....[85]....
        /*064c*/ 	.word	0x00003660
        /*0650*/ 	.word	0x000000ff
        /*0654*/ 	.word	0x00000000
        /*0658*/ 	.short	0x010a
        /*065a*/ 	.byte	0x05
	.zero		1


	//   ....[86]....
        /*065c*/ 	.word	0x00003700
        /*0660*/ 	.word	0x000000ff
        /*0664*/ 	.word	0x00000000
        /*0668*/ 	.short	0x010a
        /*066a*/ 	.byte	0x05
	.zero		1


	//   ....[87]....
        /*066c*/ 	.word	0x000037a0
        /*0670*/ 	.word	0x000000ff
        /*0674*/ 	.word	0x00000000
        /*0678*/ 	.short	0x010a
        /*067a*/ 	.byte	0x05
	.zero		1


	//   ....[88]....
        /*067c*/ 	.word	0x00003840
        /*0680*/ 	.word	0x000000ff
        /*0684*/ 	.word	0x00000000
        /*0688*/ 	.short	0x010a
        /*068a*/ 	.byte	0x05
	.zero		1


	//   ....[89]....
        /*068c*/ 	.word	0x000038e0
        /*0690*/ 	.word	0x000000ff
        /*0694*/ 	.word	0x00000000
        /*0698*/ 	.short	0x010a
        /*069a*/ 	.byte	0x05
	.zero		1


	//   ....[90]....
        /*069c*/ 	.word	0x00003980
        /*06a0*/ 	.word	0x000000ff
        /*06a4*/ 	.word	0x00000000
        /*06a8*/ 	.short	0x010a
        /*06aa*/ 	.byte	0x05
	.zero		1


	//   ....[91]....
        /*06ac*/ 	.word	0x00003a20
        /*06b0*/ 	.word	0x000000ff
        /*06b4*/ 	.word	0x00000000
        /*06b8*/ 	.short	0x010a
        /*06ba*/ 	.byte	0x05
	.zero		1


	//   ....[92]....
        /*06bc*/ 	.word	0x00003ac0
        /*06c0*/ 	.word	0x000000ff
        /*06c4*/ 	.word	0x00000000
        /*06c8*/ 	.short	0x010a
        /*06ca*/ 	.byte	0x05
	.zero		1


	//   ....[93]....
        /*06cc*/ 	.word	0x00003b60
        /*06d0*/ 	.word	0x000000ff
        /*06d4*/ 	.word	0x00000000
        /*06d8*/ 	.short	0x010a
        /*06da*/ 	.byte	0x05
	.zero		1


	//   ....[94]....
        /*06dc*/ 	.word	0x00003c00
        /*06e0*/ 	.word	0x000000ff
        /*06e4*/ 	.word	0x00000000
        /*06e8*/ 	.short	0x010a
        /*06ea*/ 	.byte	0x05
	.zero		1


	//   ....[95]....
        /*06ec*/ 	.word	0x00003ca0
        /*06f0*/ 	.word	0x000000ff
        /*06f4*/ 	.word	0x00000000
        /*06f8*/ 	.short	0x010a
        /*06fa*/ 	.byte	0x05
	.zero		1


	//   ....[96]....
        /*06fc*/ 	.word	0x00003d40
        /*0700*/ 	.word	0x000000ff
        /*0704*/ 	.word	0x00000000
        /*0708*/ 	.short	0x010a
        /*070a*/ 	.byte	0x05
	.zero		1


	//   ....[97]....
        /*070c*/ 	.word	0x00003de0
        /*0710*/ 	.word	0x000000ff
        /*0714*/ 	.word	0x00000000
        /*0718*/ 	.short	0x010a
        /*071a*/ 	.byte	0x05
	.zero		1


	//   ....[98]....
        /*071c*/ 	.word	0x00003e80
        /*0720*/ 	.word	0x000000ff
        /*0724*/ 	.word	0x00000000
        /*0728*/ 	.short	0x010a
        /*072a*/ 	.byte	0x05
	.zero		1


	//   ....[99]....
        /*072c*/ 	.word	0x00003f30
        /*0730*/ 	.word	0x00000000
        /*0734*/ 	.word	0x00000000
        /*0738*/ 	.short	0x010a
        /*073a*/ 	.byte	0xff
	.zero		1


	//   ....[100]....
        /*073c*/ 	.word	0x00004060
        /*0740*/ 	.word	0x000000ff
        /*0744*/ 	.word	0x000001d8
        /*0748*/ 	.short	0x010a
        /*074a*/ 	.byte	0x04
	.zero		1


	//   ....[101]....
        /*074c*/ 	.word	0x00004100
        /*0750*/ 	.word	0x000000ff
        /*0754*/ 	.word	0x000001d0
        /*0758*/ 	.short	0x010a
        /*075a*/ 	.byte	0x04
	.zero		1


	//   ....[102]....
        /*075c*/ 	.word	0x000041a0
        /*0760*/ 	.word	0x000000ff
        /*0764*/ 	.word	0x00000000
        /*0768*/ 	.short	0x0101
        /*076a*/ 	.byte	0x05
	.zero		1


	//   ....[103]....
        /*076c*/ 	.word	0x000041e0
        /*0770*/ 	.word	0x000000ff
        /*0774*/ 	.word	0x000001d8
        /*0778*/ 	.short	0x0106
        /*077a*/ 	.byte	0x04
	.zero		1


	//   ....[104]....
        /*077c*/ 	.word	0x00004220
        /*0780*/ 	.word	0x00000000
        /*0784*/ 	.word	0x000001d8
        /*0788*/ 	.short	0x010a
        /*078a*/ 	.byte	0xff
	.zero		1


	//   ....[105]....
        /*078c*/ 	.word	0x00004460
        /*0790*/ 	.word	0x000000ff
        /*0794*/ 	.word	0x00000008
        /*0798*/ 	.short	0x010a
        /*079a*/ 	.byte	0x05
	.zero		1


	//   ....[106]....
        /*079c*/ 	.word	0x00004480
        /*07a0*/ 	.word	0x000000ff
        /*07a4*/ 	.word	0x00000008
        /*07a8*/ 	.short	0x010a
        /*07aa*/ 	.byte	0x05
	.zero		1


	//   ....[107]....
        /*07ac*/ 	.word	0x00004610
        /*07b0*/ 	.word	0x000000ff
        /*07b4*/ 	.word	0x00000008
        /*07b8*/ 	.short	0x010a
        /*07ba*/ 	.byte	0x05
	.zero		1


	//   ....[108]....
        /*07bc*/ 	.word	0x00004630
        /*07c0*/ 	.word	0x000000ff
        /*07c4*/ 	.word	0x00000008
        /*07c8*/ 	.short	0x010a
        /*07ca*/ 	.byte	0x05
	.zero		1


	//   ....[109]....
        /*07cc*/ 	.word	0x000046f0
        /*07d0*/ 	.word	0x000000ff
        /*07d4*/ 	.word	0x00000000
        /*07d8*/ 	.short	0x0101
        /*07da*/ 	.byte	0x04
	.zero		1


	//   ....[110]....
        /*07dc*/ 	.word	0x00004a50
        /*07e0*/ 	.word	0x000000ff
        /*07e4*/ 	.word	0x000001d0
        /*07e8*/ 	.short	0x010a
        /*07ea*/ 	.byte	0x11
	.zero		1


	//   ....[111]....
        /*07ec*/ 	.word	0x00004af0
        /*07f0*/ 	.word	0x000000ff
        /*07f4*/ 	.word	0x00000000
        /*07f8*/ 	.short	0x0101
        /*07fa*/ 	.byte	0x17
	.zero		1


	//   ....[112]....
        /*07fc*/ 	.word	0x00004b30
        /*0800*/ 	.word	0x000000ff
        /*0804*/ 	.word	0x000001f0
        /*0808*/ 	.short	0x010a
        /*080a*/ 	.byte	0x16
	.zero		1


	//   ....[113]....
        /*080c*/ 	.word	0x00004be0
        /*0810*/ 	.word	0x000000ff
        /*0814*/ 	.word	0x00000000
        /*0818*/ 	.short	0x010a
        /*081a*/ 	.byte	0x04
	.zero		1


	//   ....[114]....
        /*081c*/ 	.word	0x00004c20
        /*0820*/ 	.word	0x000000ff
        /*0824*/ 	.word	0x00000000
        /*0828*/ 	.short	0x010a
        /*082a*/ 	.byte	0x0a
	.zero		1


	//   ....[115]....
        /*082c*/ 	.word	0x00004d40
        /*0830*/ 	.word	0x000000ff
        /*0834*/ 	.word	0x00000000
        /*0838*/ 	.short	0x010a
        /*083a*/ 	.byte	0x04
	.zero		1


	//   ....[116]....
        /*083c*/ 	.word	0x00004fe0
        /*0840*/ 	.word	0x000000ff
        /*0844*/ 	.word	0x00000000
        /*0848*/ 	.short	0x010a
        /*084a*/ 	.byte	0x04
	.zero		1


	//   ....[117]....
        /*084c*/ 	.word	0x00005080
        /*0850*/ 	.word	0x00000000
        /*0854*/ 	.word	0x00000000
        /*0858*/ 	.short	0x010a
        /*085a*/ 	.byte	0xff
	.zero		1


	//   ....[118]....
        /*085c*/ 	.word	0x000050c0
        /*0860*/ 	.word	0x00000000
        /*0864*/ 	.word	0x00000000
        /*0868*/ 	.short	0x010a
        /*086a*/ 	.byte	0xff
	.zero		1


	//   ....[119]....
        /*086c*/ 	.word	0x00005130
        /*0870*/ 	.word	0x000000ff
        /*0874*/ 	.word	0x00000000
        /*0878*/ 	.short	0x0101
        /*087a*/ 	.byte	0x04
	.zero		1


	//   ....[120]....
        /*087c*/ 	.word	0x00005170
        /*0880*/ 	.word	0x000000ff
        /*0884*/ 	.word	0x00000200
        /*0888*/ 	.short	0x010a
        /*088a*/ 	.byte	0x11
	.zero		1


	//   ....[121]....
        /*088c*/ 	.word	0x000051e0
        /*0890*/ 	.word	0x000000ff
        /*0894*/ 	.word	0x00000000
        /*0898*/ 	.short	0x0101
        /*089a*/ 	.byte	0x04
	.zero		1


	//   ....[122]....
        /*089c*/ 	.word	0x000056f0
        /*08a0*/ 	.word	0x000000ff
        /*08a4*/ 	.word	0x000001d0
        /*08a8*/ 	.short	0x010a
        /*08aa*/ 	.byte	0x1b
	.zero		1


	//   ....[123]....
        /*08ac*/ 	.word	0x00005790
        /*08b0*/ 	.word	0x000000ff
        /*08b4*/ 	.word	0x00000000
        /*08b8*/ 	.short	0x0101
        /*08ba*/ 	.byte	0x25
	.zero		1


	//   ....[124]....
        /*08bc*/ 	.word	0x00005ce0
        /*08c0*/ 	.word	0x000000ff
        /*08c4*/ 	.word	0x000001c8
        /*08c8*/ 	.short	0x010a
        /*08ca*/ 	.byte	0x1b
	.zero		1


	//   ....[125]....
        /*08cc*/ 	.word	0x00005e80
        /*08d0*/ 	.word	0x000000ff
        /*08d4*/ 	.word	0x000001b0
        /*08d8*/ 	.short	0x010a
        /*08da*/ 	.byte	0x1b
	.zero		1


	//   ....[126]....
        /*08dc*/ 	.word	0x000061e0
        /*08e0*/ 	.word	0x000000ff
        /*08e4*/ 	.word	0x000001a0
        /*08e8*/ 	.short	0x010b
        /*08ea*/ 	.byte	0x1b
	.zero		1


	//   ....[127]....
        /*08ec*/ 	.word	0x000061f0
        /*08f0*/ 	.word	0x000000ff
        /*08f4*/ 	.word	0x00000000
        /*08f8*/ 	.short	0x0101
        /*08fa*/ 	.byte	0x2c
	.zero		1


	//   ....[128]....
        /*08fc*/ 	.word	0x00006200
        /*0900*/ 	.word	0x000000ff
        /*0904*/ 	.word	0x000001b8
        /*0908*/ 	.short	0x010a
        /*090a*/ 	.byte	0x1b
	.zero		1


	//   ....[129]....
        /*090c*/ 	.word	0x00006440
        /*0910*/ 	.word	0x000000ff
        /*0914*/ 	.word	0x000001a8
        /*0918*/ 	.short	0x010b
        /*091a*/ 	.byte	0x1b
	.zero		1


	//   ....[130]....
        /*091c*/ 	.word	0x00006450
        /*0920*/ 	.word	0x000000ff
        /*0924*/ 	.word	0x00000000
        /*0928*/ 	.short	0x0101
        /*092a*/ 	.byte	0x26
	.zero		1


	//   ....[131]....
        /*092c*/ 	.word	0x000064a0
        /*0930*/ 	.word	0x000000ff
        /*0934*/ 	.word	0x000001b0
        /*0938*/ 	.short	0x010a
        /*093a*/ 	.byte	0x1b
	.zero		1


	//   ....[132]....
        /*093c*/ 	.word	0x000064e0
        /*0940*/ 	.word	0x00000000
        /*0944*/ 	.word	0x000001b8
        /*0948*/ 	.short	0x010a
        /*094a*/ 	.byte	0xff
	.zero		1


	//   ....[133]....
        /*094c*/ 	.word	0x00006810
        /*0950*/ 	.word	0x000000ff
        /*0954*/ 	.word	0x000001d0
        /*0958*/ 	.short	0x010a
        /*095a*/ 	.byte	0x2c
	.zero		1


	//   ....[134]....
        /*095c*/ 	.word	0x000068e0
        /*0960*/ 	.word	0x000000ff
        /*0964*/ 	.word	0x00000000
        /*0968*/ 	.short	0x0101
        /*096a*/ 	.byte	0x04
	.zero		1


	//   ....[135]....
        /*096c*/ 	.word	0x00007560
        /*0970*/ 	.word	0x00000000
        /*0974*/ 	.word	0x000001a0
        /*0978*/ 	.short	0x010a
        /*097a*/ 	.byte	0xff
	.zero		1


	//   ....[136]....
        /*097c*/ 	.word	0x00007600
        /*0980*/ 	.word	0x00000067
        /*0984*/ 	.word	0x000001e0
        /*0988*/ 	.short	0x010a
        /*098a*/ 	.byte	0xff
	.zero		1


	//   ....[137]....
        /*098c*/ 	.word	0x000077e0
        /*0990*/ 	.word	0x00000000
        /*0994*/ 	.word	0x000001a0
        /*0998*/ 	.short	0x010a
        /*099a*/ 	.byte	0xff
	.zero		1


	//   ....[138]....
        /*099c*/ 	.word	0x00007910
        /*09a0*/ 	.word	0x00000002
        /*09a4*/ 	.word	0x00000000
        /*09a8*/ 	.short	0x0101
        /*09aa*/ 	.byte	0xff
	.zero		1


	//   ....[139]....
        /*09ac*/ 	.word	0x00007970
        /*09b0*/ 	.word	0x00000067
        /*09b4*/ 	.word	0x000001e0
        /*09b8*/ 	.short	0x010a
        /*09ba*/ 	.byte	0xff
	.zero		1


	//   ....[140]....
        /*09bc*/ 	.word	0x00008580
        /*09c0*/ 	.word	0x00000074
        /*09c4*/ 	.word	0x000001a0
        /*09c8*/ 	.short	0x010a
        /*09ca*/ 	.byte	0xff
	.zero		1


	//   ....[141]....
        /*09cc*/ 	.word	0x00008650
        /*09d0*/ 	.word	0x00000074
        /*09d4*/ 	.word	0x000001a0
        /*09d8*/ 	.short	0x010a
        /*09da*/ 	.byte	0xff
	.zero		1


	//   ....[142]....
        /*09dc*/ 	.word	0x00008760
        /*09e0*/ 	.word	0x00000000
        /*09e4*/ 	.word	0x00000000
        /*09e8*/ 	.short	0x0101
        /*09ea*/ 	.byte	0xff
	.zero		1


	//   ....[143]....
        /*09ec*/ 	.word	0x00008a60
        /*09f0*/ 	.word	0x00000067
        /*09f4*/ 	.word	0x00000000
        /*09f8*/ 	.short	0x0101
        /*09fa*/ 	.byte	0xff
	.zero		1


	//   ....[144]....
        /*09fc*/ 	.word	0x00009440
        /*0a00*/ 	.word	0x00000000
        /*0a04*/ 	.word	0x000000d0
        /*0a08*/ 	.short	0x010a
        /*0a0a*/ 	.byte	0xff
	.zero		1


	//   ....[145]....
        /*0a0c*/ 	.word	0x000094a0
        /*0a10*/ 	.word	0x00000000
        /*0a14*/ 	.word	0x000000d0
        /*0a18*/ 	.short	0x010a
        /*0a1a*/ 	.byte	0xff
	.zero		1


	//   ....[146]....
        /*0a1c*/ 	.word	0x00009500
        /*0a20*/ 	.word	0x00000000
        /*0a24*/ 	.word	0x000001d0
        /*0a28*/ 	.short	0x010a
        /*0a2a*/ 	.byte	0xff
	.zero		1


	//   ....[147]....
        /*0a2c*/ 	.word	0x00009560
        /*0a30*/ 	.word	0x00000000
        /*0a34*/ 	.word	0x00000000
        /*0a38*/ 	.short	0x010a
        /*0a3a*/ 	.byte	0xff
	.zero		1


	//   ....[148]....
        /*0a3c*/ 	.word	0x000095c0
        /*0a40*/ 	.word	0x00000000
        /*0a44*/ 	.word	0x00000000
        /*0a48*/ 	.short	0x010a
        /*0a4a*/ 	.byte	0xff
	.zero		1


	//   ....[149]....
        /*0a4c*/ 	.word	0x00009620
        /*0a50*/ 	.word	0x00000000
        /*0a54*/ 	.word	0x00000000
        /*0a58*/ 	.short	0x010a
        /*0a5a*/ 	.byte	0xff
	.zero		1


	//   ....[150]....
        /*0a5c*/ 	.word	0x00009680
        /*0a60*/ 	.word	0x00000000
        /*0a64*/ 	.word	0x00000000
        /*0a68*/ 	.short	0x010a
        /*0a6a*/ 	.byte	0xff
	.zero		1


	//   ....[151]....
        /*0a6c*/ 	.word	0x000096e0
        /*0a70*/ 	.word	0x00000000
        /*0a74*/ 	.word	0x00000000
        /*0a78*/ 	.short	0x010a
        /*0a7a*/ 	.byte	0xff
	.zero		1


	//   ....[152]....
        /*0a7c*/ 	.word	0x00009740
        /*0a80*/ 	.word	0x00000000
        /*0a84*/ 	.word	0x00000000
        /*0a88*/ 	.short	0x010a
        /*0a8a*/ 	.byte	0xff
	.zero		1


	//   ....[153]....
        /*0a8c*/ 	.word	0x000097a0
        /*0a90*/ 	.word	0x00000000
        /*0a94*/ 	.word	0x00000000
        /*0a98*/ 	.short	0x010a
        /*0a9a*/ 	.byte	0xff
	.zero		1


	//   ....[154]....
        /*0a9c*/ 	.word	0x00009800
        /*0aa0*/ 	.word	0x00000000
        /*0aa4*/ 	.word	0x00000000
        /*0aa8*/ 	.short	0x010a
        /*0aaa*/ 	.byte	0xff
	.zero		1


	//   ....[155]....
        /*0aac*/ 	.word	0x00009860
        /*0ab0*/ 	.word	0x00000000
        /*0ab4*/ 	.word	0x00000000
        /*0ab8*/ 	.short	0x010a
        /*0aba*/ 	.byte	0xff
	.zero		1


	//   ....[156]....
        /*0abc*/ 	.word	0x000098c0
        /*0ac0*/ 	.word	0x00000000
        /*0ac4*/ 	.word	0x00000000
        /*0ac8*/ 	.short	0x010a
        /*0aca*/ 	.byte	0xff
	.zero		1


	//   ....[157]....
        /*0acc*/ 	.word	0x00009920
        /*0ad0*/ 	.word	0x00000000
        /*0ad4*/ 	.word	0x00000000
        /*0ad8*/ 	.short	0x010a
        /*0ada*/ 	.byte	0xff
	.zero		1


	//   ....[158]....
        /*0adc*/ 	.word	0x00009980
        /*0ae0*/ 	.word	0x00000000
        /*0ae4*/ 	.word	0x00000000
        /*0ae8*/ 	.short	0x010a
        /*0aea*/ 	.byte	0xff
	.zero		1


	//   ....[159]....
        /*0aec*/ 	.word	0x000099e0
        /*0af0*/ 	.word	0x00000000
        /*0af4*/ 	.word	0x00000000
        /*0af8*/ 	.short	0x010a
        /*0afa*/ 	.byte	0xff
	.zero		1


	//   ....[160]....
        /*0afc*/ 	.word	0x00009a40
        /*0b00*/ 	.word	0x00000000
        /*0b04*/ 	.word	0x00000000
        /*0b08*/ 	.short	0x010a
        /*0b0a*/ 	.byte	0xff
	.zero		1


	//   ....[161]....
        /*0b0c*/ 	.word	0x00009aa0
        /*0b10*/ 	.word	0x00000000
        /*0b14*/ 	.word	0x00000000
        /*0b18*/ 	.short	0x010a
        /*0b1a*/ 	.byte	0xff
	.zero		1


	//   ....[162]....
        /*0b1c*/ 	.word	0x00009b00
        /*0b20*/ 	.word	0x00000000
        /*0b24*/ 	.word	0x00000000
        /*0b28*/ 	.short	0x010a
        /*0b2a*/ 	.byte	0xff
	.zero		1


	//   ....[163]....
        /*0b2c*/ 	.word	0x00009b60
        /*0b30*/ 	.word	0x00000000
        /*0b34*/ 	.word	0x00000000
        /*0b38*/ 	.short	0x010a
        /*0b3a*/ 	.byte	0xff
	.zero		1


	//   ....[164]....
        /*0b3c*/ 	.word	0x00009bc0
        /*0b40*/ 	.word	0x00000000
        /*0b44*/ 	.word	0x00000000
        /*0b48*/ 	.short	0x010a
        /*0b4a*/ 	.byte	0xff
	.zero		1


	//   ....[165]....
        /*0b4c*/ 	.word	0x00009c20
        /*0b50*/ 	.word	0x00000000
        /*0b54*/ 	.word	0x00000000
        /*0b58*/ 	.short	0x010a
        /*0b5a*/ 	.byte	0xff
	.zero		1


	//   ....[166]....
        /*0b5c*/ 	.word	0x00009c80
        /*0b60*/ 	.word	0x00000000
        /*0b64*/ 	.word	0x00000000
        /*0b68*/ 	.short	0x010a
        /*0b6a*/ 	.byte	0xff
	.zero		1


	//   ....[167]....
        /*0b6c*/ 	.word	0x00009ce0
        /*0b70*/ 	.word	0x00000000
        /*0b74*/ 	.word	0x00000000
        /*0b78*/ 	.short	0x010a
        /*0b7a*/ 	.byte	0xff
	.zero		1


	//   ....[168]....
        /*0b7c*/ 	.word	0x00009d40
        /*0b80*/ 	.word	0x00000000
        /*0b84*/ 	.word	0x00000000
        /*0b88*/ 	.short	0x010a
        /*0b8a*/ 	.byte	0xff
	.zero		1


	//   ....[169]....
        /*0b8c*/ 	.word	0x00009da0
        /*0b90*/ 	.word	0x00000000
        /*0b94*/ 	.word	0x00000000
        /*0b98*/ 	.short	0x010a
        /*0b9a*/ 	.byte	0xff
	.zero		1


	//   ....[170]....
        /*0b9c*/ 	.word	0x00009e00
        /*0ba0*/ 	.word	0x00000000
        /*0ba4*/ 	.word	0x00000000
        /*0ba8*/ 	.short	0x010a
        /*0baa*/ 	.byte	0xff
	.zero		1


	//   ....[171]....
        /*0bac*/ 	.word	0x00009e60
        /*0bb0*/ 	.word	0x00000000
        /*0bb4*/ 	.word	0x00000000
        /*0bb8*/ 	.short	0x010a
        /*0bba*/ 	.byte	0xff
	.zero		1


	//   ....[172]....
        /*0bbc*/ 	.word	0x00009ec0
        /*0bc0*/ 	.word	0x00000004
        /*0bc4*/ 	.word	0x000001d8
        /*0bc8*/ 	.short	0x010a
        /*0bca*/ 	.byte	0xff
	.zero		1


	//   ....[173]....
        /*0bcc*/ 	.word	0x00009f20
        /*0bd0*/ 	.word	0x00000004
        /*0bd4*/ 	.word	0x000001d0
        /*0bd8*/ 	.short	0x010a
        /*0bda*/ 	.byte	0xff
	.zero		1


	//   ....[174]....
        /*0bdc*/ 	.word	0x00009f80
        /*0be0*/ 	.word	0x00000005
        /*0be4*/ 	.word	0x00000008
        /*0be8*/ 	.short	0x010a
        /*0bea*/ 	.byte	0xff
	.zero		1


	//   ....[175]....
        /*0bec*/ 	.word	0x0000a060
        /*0bf0*/ 	.word	0x00000003
        /*0bf4*/ 	.word	0x00000008
        /*0bf8*/ 	.short	0x010a
        /*0bfa*/ 	.byte	0xff
	.zero		1


	//   ....[176]....
        /*0bfc*/ 	.word	0x0000a0c0
        /*0c00*/ 	.word	0x00000004
        /*0c04*/ 	.word	0x000001d0
        /*0c08*/ 	.short	0x010a
        /*0c0a*/ 	.byte	0xff
	.zero		1


	//   ....[177]....
        /*0c0c*/ 	.word	0x0000a120
        /*0c10*/ 	.word	0x00000004
        /*0c14*/ 	.word	0x000001f0
        /*0c18*/ 	.short	0x010a
        /*0c1a*/ 	.byte	0xff
	.zero		1


	//   ....[178]....
        /*0c1c*/ 	.word	0x0000a180
        /*0c20*/ 	.word	0x00000004
        /*0c24*/ 	.word	0x00000000
        /*0c28*/ 	.short	0x010a
        /*0c2a*/ 	.byte	0xff
	.zero		1


	//   ....[179]....
        /*0c2c*/ 	.word	0x0000a1e0
        /*0c30*/ 	.word	0x00000000
        /*0c34*/ 	.word	0x00000000
        /*0c38*/ 	.short	0x010a
        /*0c3a*/ 	.byte	0xff
	.zero		1


	//   ....[180]....
        /*0c3c*/ 	.word	0x0000a240
        /*0c40*/ 	.word	0x00000000
        /*0c44*/ 	.word	0x00000200
        /*0c48*/ 	.short	0x010a
        /*0c4a*/ 	.byte	0xff
	.zero		1


	//   ....[181]....
        /*0c4c*/ 	.word	0x0000a2a0
        /*0c50*/ 	.word	0x00000000
        /*0c54*/ 	.word	0x000001d0
        /*0c58*/ 	.short	0x010a
        /*0c5a*/ 	.byte	0xff
	.zero		1


	//   ....[182]....
        /*0c5c*/ 	.word	0x0000a300
        /*0c60*/ 	.word	0x00000000
        /*0c64*/ 	.word	0x000001c8
        /*0c68*/ 	.short	0x010a
        /*0c6a*/ 	.byte	0xff
	.zero		1


	//   ....[183]....
        /*0c6c*/ 	.word	0x0000a360
        /*0c70*/ 	.word	0x00000002
        /*0c74*/ 	.word	0x000001b0
        /*0c78*/ 	.short	0x010a
        /*0c7a*/ 	.byte	0xff
	.zero		1


	//   ....[184]....
        /*0c7c*/ 	.word	0x0000a3c0
        /*0c80*/ 	.word	0x00000000
        /*0c84*/ 	.word	0x000001b8
        /*0c88*/ 	.short	0x010a
        /*0c8a*/ 	.byte	0xff
	.zero		1


	//   ....[185]....
        /*0c8c*/ 	.word	0x0000a420
        /*0c90*/ 	.word	0x00000000
        /*0c94*/ 	.word	0x000001b0
        /*0c98*/ 	.short	0x010a
        /*0c9a*/ 	.byte	0xff
	.zero		1


	//   ....[186]....
        /*0c9c*/ 	.word	0x0000a480
        /*0ca0*/ 	.word	0x00000000
        /*0ca4*/ 	.word	0x000001d0
        /*0ca8*/ 	.short	0x010a
        /*0caa*/ 	.byte	0xff
	.zero		1


	//   ....[187]....
        /*0cac*/ 	.word	0x0000a4d0
        /*0cb0*/ 	.word	0x00000000
        /*0cb4*/ 	.word	0x000001a0
        /*0cb8*/ 	.short	0x010a
        /*0cba*/ 	.byte	0xff
	.zero		1


	//   ....[188]....
        /*0cbc*/ 	.word	0x0000a520
        /*0cc0*/ 	.word	0x00000067
        /*0cc4*/ 	.word	0x000001e0
        /*0cc8*/ 	.short	0x010a
        /*0cca*/ 	.byte	0xff
	.zero		1


	//   ....[189]....
        /*0ccc*/ 	.word	0x0000a570
        /*0cd0*/ 	.word	0x00000074
        /*0cd4*/ 	.word	0x000001a0
        /*0cd8*/ 	.short	0x010a
        /*0cda*/ 	.byte	0xff
	.zero		1


	//----- nvinfo : EIATTR_NUM_MBARRIERS
	.align		4
.L_47:
        /*0cdc*/ 	.byte	0x03, 0x38
        /*0cde*/ 	.short	0x0041


	//----- nvinfo : EIATTR_EXIT_INSTR_OFFSETS
	.align		4
        /*0ce0*/ 	.byte	0x04, 0x1c
        /*0ce2*/ 	.short	(.L_49 - .L_48)


	//   ....[0]....
.L_48:
        /*0ce4*/ 	.word	0x00003f60


	//   ....[1]....
        /*0ce8*/ 	.word	0x000041f0


	//   ....[2]....
        /*0cec*/ 	.word	0x00004250


	//   ....[3]....
        /*0cf0*/ 	.word	0x00005400


	//   ....[4]....
        /*0cf4*/ 	.word	0x00006510


	//   ....[5]....
        /*0cf8*/ 	.word	0x00006550


	//   ....[6]....
        /*0cfc*/ 	.word	0x00009420


	//----- nvinfo : EIATTR_MAX_THREADS
	.align		4
.L_49:
        /*0d00*/ 	.byte	0x04, 0x05
        /*0d02*/ 	.short	(.L_51 - .L_50)
.L_50:
        /*0d04*/ 	.word	0x00000100
        /*0d08*/ 	.word	0x00000001
        /*0d0c*/ 	.word	0x00000001


	//----- nvinfo : EIATTR_CRS_STACK_SIZE
	.align		4
.L_51:
        /*0d10*/ 	.byte	0x04, 0x1e
        /*0d12*/ 	.short	(.L_53 - .L_52)
.L_52:
        /*0d14*/ 	.word	0x00000000


	//----- nvinfo : EIATTR_CBANK_PARAM_SIZE
	.align		4
.L_53:
        /*0d18*/ 	.byte	0x03, 0x19
        /*0d1a*/ 	.short	0x0900


	//----- nvinfo : EIATTR_PARAM_CBANK
	.align		4
        /*0d1c*/ 	.byte	0x04, 0x0a
        /*0d1e*/ 	.short	(.L_55 - .L_54)
	.align		4
.L_54:
        /*0d20*/ 	.word	index@(.nv.constant0._ZN7cutlass13device_kernelINS_4conv6kernel13ConvUniversalINS1_16ConvProblemShapeILNS1_8OperatorE0ELi3EEENS1_10collective14CollectiveConvINS1_47MainloopSm100TmaUmmaWarpSpecializedImplicitGemmILS5_0ELi26ELi3ELi1ELi2EN4cute5tupleIJNSA_1CILi2EEENSC_ILi1EEESE_EEEEENSB_IJNSC_ILi128EEESH_NSB_IJNSC_ILi64EEEEEEEEENS_12float_e4m3_tESL_NSA_8TiledMMAINSA_8MMA_AtomIJNSA_10MMA_TraitsINSA_25SM100_MMA_F8F6F4_2x1SM_SSEJSL_SL_fSH_SH_NSA_17integral_constantINSA_4UMMA5MajorELSS_0EEEST_NSQ_INSR_7ScaleInELSU_0EEESV_EEEEEENSA_6LayoutINSB_IJSE_SE_SE_EEENSB_IJNSC_ILi0EEES10_S10_EEEEENSB_IJNSA_10UnderscoreES13_S13_EEEEENS7_6detail27Sm100ImplicitGemmTileTraitsINSA_25SM100_TMA_2SM_LOAD_IM2COLENSA_14ComposedLayoutINSA_7SwizzleILi2ELi4ELi3EEENSA_18smem_ptr_flag_bitsILi8EEENSY_INSB_IJNSC_ILi8EEESI_EEENSB_IJSI_SE_EEEEEEEvEENS17_INSA_18SM100_TMA_2SM_LOADES1I_vEEEENS_8epilogue10collective18CollectiveEpilogueINS1N_23Sm100TmaWarpSpecializedILi2ELi2ELi32ELb0ELb0EEEJNSB_IJSI_SH_SJ_EEENSB_IJNSY_ISI_SE_EENSY_INSB_IJNSC_ILi32EEESD_EEENSB_IJSE_SI_EEEEEEEESL_NSB_IJNSB_IJllllEEESE_S10_EEESL_S20_NS1N_6fusion15FusionCallbacksIS1R_NS21_17LinearCombinationISL_fSL_fLNS_15FloatRoundStyleE2EEES1S_S1Y_JEEENSA_5SM1004TMEM4LOAD26SM100_TMEM_LOAD_32dp32b32xENSA_20SM90_TMA_LOAD_IM2COLENS19_INS1A_ILi1ELi4ELi3EEES1D_NSY_INSB_IJS1E_S1U_EEENSB_IJS1U_SE_EEEEEEENSA_39AutoVectorizingCopyWithAssumedAlignmentILi128EEENSA_21SM90_TMA_STORE_IM2COLES2G_S2I_S2I_EEEvvEEEEvNT_6ParamsE)
        /*0d24*/ 	.short	0x0380
        /*0d26*/ 	.short	0x0900


	//----- nvinfo : EIATTR_SW_WAR
	.align		4
.L_55:
        /*0d28*/ 	.byte	0x04, 0x36
        /*0d2a*/ 	.short	(.L_57 - .L_56)
.L_56:
        /*0d2c*/ 	.word	0x00000008
.L_57:


//--------------------- .nv.callgraph             --------------------------
	.section	.nv.callgraph,"",@"SHT_CUDA_CALLGRAPH"
	.align	4
	.sectionentsize	8
	.align		4
        /*0000*/ 	.word	0x00000000
	.align		4
        /*0004*/ 	.word	0xffffffff
	.align		4
        /*0008*/ 	.word	index@(_ZN7cutlass13device_kernelINS_4conv6kernel13ConvUniversalINS1_16ConvProblemShapeILNS1_8OperatorE0ELi3EEENS1_10collective14CollectiveConvINS1_47MainloopSm100TmaUmmaWarpSpecializedImplicitGemmILS5_0ELi26ELi3ELi1ELi2EN4cute5tupleIJNSA_1CILi2EEENSC_ILi1EEESE_EEEEENSB_IJNSC_ILi128EEESH_NSB_IJNSC_ILi64EEEEEEEEENS_12float_e4m3_tESL_NSA_8TiledMMAINSA_8MMA_AtomIJNSA_10MMA_TraitsINSA_25SM100_MMA_F8F6F4_2x1SM_SSEJSL_SL_fSH_SH_NSA_17integral_constantINSA_4UMMA5MajorELSS_0EEEST_NSQ_INSR_7ScaleInELSU_0EEESV_EEEEEENSA_6LayoutINSB_IJSE_SE_SE_EEENSB_IJNSC_ILi0EEES10_S10_EEEEENSB_IJNSA_10UnderscoreES13_S13_EEEEENS7_6detail27Sm100ImplicitGemmTileTraitsINSA_25SM100_TMA_2SM_LOAD_IM2COLENSA_14ComposedLayoutINSA_7SwizzleILi2ELi4ELi3EEENSA_18smem_ptr_flag_bitsILi8EEENSY_INSB_IJNSC_ILi8EEESI_EEENSB_IJSI_SE_EEEEEEEvEENS17_INSA_18SM100_TMA_2SM_LOADES1I_vEEEENS_8epilogue10collective18CollectiveEpilogueINS1N_23Sm100TmaWarpSpecializedILi2ELi2ELi32ELb0ELb0EEEJNSB_IJSI_SH_SJ_EEENSB_IJNSY_ISI_SE_EENSY_INSB_IJNSC_ILi32EEESD_EEENSB_IJSE_SI_EEEEEEEESL_NSB_IJNSB_IJllllEEESE_S10_EEESL_S20_NS1N_6fusion15FusionCallbacksIS1R_NS21_17LinearCombinationISL_fSL_fLNS_15FloatRoundStyleE2EEES1S_S1Y_JEEENSA_5SM1004TMEM4LOAD26SM100_TMEM_LOAD_32dp32b32xENSA_20SM90_TMA_LOAD_IM2COLENS19_INS1A_ILi1ELi4ELi3EEES1D_NSY_INSB_IJS1E_S1U_EEENSB_IJS1U_SE_EEEEEEENSA_39AutoVectorizingCopyWithAssumedAlignmentILi128EEENSA_21SM90_TMA_STORE_IM2COLES2G_S2I_S2I_EEEvvEEEEvNT_6ParamsE)
	.align		4
        /*000c*/ 	.word	index@(__assertfail)
	.align		4
        /*0010*/ 	.word	0x00000000
	.align		4
        /*0014*/ 	.word	0xfffffffe
	.align		4
        /*0018*/ 	.word	0x00000000
	.align		4
        /*001c*/ 	.word	0xfffffffd
	.align		4
        /*0020*/ 	.word	0x00000000
	.align		4
        /*0024*/ 	.word	0xfffffffc


//--------------------- .nv.constant4             --------------------------
	.section	.nv.constant4,"a",@progbits
	.align	8
	.align		8
.nv.constant4:
        /*0000*/ 	.dword	__assertfail
	.align		8
        /*0008*/ 	.dword	__unnamed_1
	.align		8
        /*0010*/ 	.dword	__unnamed_2
	.align		8
        /*0018*/ 	.dword	_ZN39_INTERNAL_d06e88ba_4_k_cu_06fc9a5b_32544cuda3std3__45__cpo5beginE
	.align		8
        /*0020*/ 	.dword	_ZN39_INTERNAL_d06e88ba_4_k_cu_06fc9a5b_32544cuda3std3__45__cpo3endE
	.align		8
        /*0028*/ 	.dword	_ZN39_INTERNAL_d06e88ba_4_k_cu_06fc9a5b_32544cuda3std3__45__cpo6cbeginE
	.align		8
        /*0030*/ 	.dword	_ZN39_INTERNAL_d06e88ba_4_k_cu_06fc9a5b_32544cuda3std3__45__cpo4cendE
	.align		8
        /*0038*/ 	.dword	_ZN39_INTERNAL_d06e88ba_4_k_cu_06fc9a5b_32544cuda3std3__441_GLOBAL__N__d06e88ba_4_k_cu_06fc9a5b_32546ignoreE
	.align		8
        /*0040*/ 	.dword	_ZN39_INTERNAL_d06e88ba_4_k_cu_06fc9a5b_32544cuda3std3__419piecewise_constructE
	.align		8
        /*0048*/ 	.dword	_ZN39_INTERNAL_d06e88ba_4_k_cu_06fc9a5b_32544cuda3std3__48in_placeE
	.align		8
        /*0050*/ 	.dword	_ZN39_INTERNAL_d06e88ba_4_k_cu_06fc9a5b_32544cuda3std6ranges3__45__cpo4swapE
	.align		8
        /*0058*/ 	.dword	_ZN39_INTERNAL_d06e88ba_4_k_cu_06fc9a5b_32544cuda3std6ranges3__45__cpo9iter_moveE
	.align		8
        /*0060*/ 	.dword	_ZN39_INTERNAL_d06e88ba_4_k_cu_06fc9a5b_32544cute7productE
	.align		8
        /*0068*/ 	.dword	_ZN39_INTERNAL_d06e88ba_4_k_cu_06fc9a5b_32544cute1_E
	.align		8
        /*0070*/ 	.dword	$str$27
	.align		8
        /*0078*/ 	.dword	$str$28
	.align		8
        /*0080*/ 	.dword	$str$29
	.align		8
        /*0088*/ 	.dword	$str$30


//--------------------- .text._ZN7cutlass13device_kernelINS_4conv6kernel13ConvUniversalINS1_16ConvProblemShapeILNS1_8OperatorE0ELi3EEENS1_10collective14CollectiveConvINS1_47MainloopSm100TmaUmmaWarpSpecializedImplicitGemmILS5_0ELi26ELi3ELi1ELi2EN4cute5tupleIJNSA_1CILi2EEENSC_ILi1EEESE_EEEEENSB_IJNSC_ILi128EEESH_NSB_IJNSC_ILi64EEEEEEEEENS_12float_e4m3_tESL_NSA_8TiledMMAINSA_8MMA_AtomIJNSA_10MMA_TraitsINSA_25SM100_MMA_F8F6F4_2x1SM_SSEJSL_SL_fSH_SH_NSA_17integral_constantINSA_4UMMA5MajorELSS_0EEEST_NSQ_INSR_7ScaleInELSU_0EEESV_EEEEEENSA_6LayoutINSB_IJSE_SE_SE_EEENSB_IJNSC_ILi0EEES10_S10_EEEEENSB_IJNSA_10UnderscoreES13_S13_EEEEENS7_6detail27Sm100ImplicitGemmTileTraitsINSA_25SM100_TMA_2SM_LOAD_IM2COLENSA_14ComposedLayoutINSA_7SwizzleILi2ELi4ELi3EEENSA_18smem_ptr_flag_bitsILi8EEENSY_INSB_IJNSC_ILi8EEESI_EEENSB_IJSI_SE_EEEEEEEvEENS17_INSA_18SM100_TMA_2SM_LOADES1I_vEEEENS_8epilogue10collective18CollectiveEpilogueINS1N_23Sm100TmaWarpSpecializedILi2ELi2ELi32ELb0ELb0EEEJNSB_IJSI_SH_SJ_EEENSB_IJNSY_ISI_SE_EENSY_INSB_IJNSC_ILi32EEESD_EEENSB_IJSE_SI_EEEEEEEESL_NSB_IJNSB_IJllllEEESE_S10_EEESL_S20_NS1N_6fusion15FusionCallbacksIS1R_NS21_17LinearCombinationISL_fSL_fLNS_15FloatRoundStyleE2EEES1S_S1Y_JEEENSA_5SM1004TMEM4LOAD26SM100_TMEM_LOAD_32dp32b32xENSA_20SM90_TMA_LOAD_IM2COLENS19_INS1A_ILi1ELi4ELi3EEES1D_NSY_INSB_IJS1E_S1U_EEENSB_IJS1U_SE_EEEEEEENSA_39AutoVectorizingCopyWithAssumedAlignmentILi128EEENSA_21SM90_TMA_STORE_IM2COLES2G_S2I_S2I_EEEvvEEEEvNT_6ParamsE --------------------------
	.section	.text._ZN7cutlass13device_kernelINS_4conv6kernel13ConvUniversalINS1_16ConvProblemShapeILNS1_8OperatorE0ELi3EEENS1_10collective14CollectiveConvINS1_47MainloopSm100TmaUmmaWarpSpecializedImplicitGemmILS5_0ELi26ELi3ELi1ELi2EN4cute5tupleIJNSA_1CILi2EEENSC_ILi1EEESE_EEEEENSB_IJNSC_ILi128EEESH_NSB_IJNSC_ILi64EEEEEEEEENS_12float_e4m3_tESL_NSA_8TiledMMAINSA_8MMA_AtomIJNSA_10MMA_TraitsINSA_25SM100_MMA_F8F6F4_2x1SM_SSEJSL_SL_fSH_SH_NSA_17integral_constantINSA_4UMMA5MajorELSS_0EEEST_NSQ_INSR_7ScaleInELSU_0EEESV_EEEEEENSA_6LayoutINSB_IJSE_SE_SE_EEENSB_IJNSC_ILi0EEES10_S10_EEEEENSB_IJNSA_10UnderscoreES13_S13_EEEEENS7_6detail27Sm100ImplicitGemmTileTraitsINSA_25SM100_TMA_2SM_LOAD_IM2COLENSA_14ComposedLayoutINSA_7SwizzleILi2ELi4ELi3EEENSA_18smem_ptr_flag_bitsILi8EEENSY_INSB_IJNSC_ILi8EEESI_EEENSB_IJSI_SE_EEEEEEEvEENS17_INSA_18SM100_TMA_2SM_LOADES1I_vEEEENS_8epilogue10collective18CollectiveEpilogueINS1N_23Sm100TmaWarpSpecializedILi2ELi2ELi32ELb0ELb0EEEJNSB_IJSI_SH_SJ_EEENSB_IJNSY_ISI_SE_EENSY_INSB_IJNSC_ILi32EEESD_EEENSB_IJSE_SI_EEEEEEEESL_NSB_IJNSB_IJllllEEESE_S10_EEESL_S20_NS1N_6fusion15FusionCallbacksIS1R_NS21_17LinearCombinationISL_fSL_fLNS_15FloatRoundStyleE2EEES1S_S1Y_JEEENSA_5SM1004TMEM4LOAD26SM100_TMEM_LOAD_32dp32b32xENSA_20SM90_TMA_LOAD_IM2COLENS19_INS1A_ILi1ELi4ELi3EEES1D_NSY_INSB_IJS1E_S1U_EEENSB_IJS1U_SE_EEEEEEENSA_39AutoVectorizingCopyWithAssumedAlignmentILi128EEENSA_21SM90_TMA_STORE_IM2COLES2G_S2I_S2I_EEEvvEEEEvNT_6ParamsE,"ax",@progbits
	.align	128
.text._ZN7cutlass13device_kernelINS_4conv6kernel13ConvUniversalINS1_16ConvProblemShapeILNS1_8OperatorE0ELi3EEENS1_10collective14CollectiveConvINS1_47MainloopSm100TmaUmmaWarpSpecializedImplicitGemmILS5_0ELi26ELi3ELi1ELi2EN4cute5tupleIJNSA_1CILi2EEENSC_ILi1EEESE_EEEEENSB_IJNSC_ILi128EEESH_NSB_IJNSC_ILi64EEEEEEEEENS_12float_e4m3_tESL_NSA_8TiledMMAINSA_8MMA_AtomIJNSA_10MMA_TraitsINSA_25SM100_MMA_F8F6F4_2x1SM_SSEJSL_SL_fSH_SH_NSA_17integral_constantINSA_4UMMA5MajorELSS_0EEEST_NSQ_INSR_7ScaleInELSU_0EEESV_EEEEEENSA_6LayoutINSB_IJSE_SE_SE_EEENSB_IJNSC_ILi0EEES10_S10_EEEEENSB_IJNSA_10UnderscoreES13_S13_EEEEENS7_6detail27Sm100ImplicitGemmTileTraitsINSA_25SM100_TMA_2SM_LOAD_IM2COLENSA_14ComposedLayoutINSA_7SwizzleILi2ELi4ELi3EEENSA_18smem_ptr_flag_bitsILi8EEENSY_INSB_IJNSC_ILi8EEESI_EEENSB_IJSI_SE_EEEEEEEvEENS17_INSA_18SM100_TMA_2SM_LOADES1I_vEEEENS_8epilogue10collective18CollectiveEpilogueINS1N_23Sm100TmaWarpSpecializedILi2ELi2ELi32ELb0ELb0EEEJNSB_IJSI_SH_SJ_EEENSB_IJNSY_ISI_SE_EENSY_INSB_IJNSC_ILi32EEESD_EEENSB_IJSE_SI_EEEEEEEESL_NSB_IJNSB_IJllllEEESE_S10_EEESL_S20_NS1N_6fusion15FusionCallbacksIS1R_NS21_17LinearCombinationISL_fSL_fLNS_15FloatRoundStyleE2EEES1S_S1Y_JEEENSA_5SM1004TMEM4LOAD26SM100_TMEM_LOAD_32dp32b32xENSA_20SM90_TMA_LOAD_IM2COLENS19_INS1A_ILi1ELi4ELi3EEES1D_NSY_INSB_IJS1E_S1U_EEENSB_IJS1U_SE_EEEEEEENSA_39AutoVectorizingCopyWithAssumedAlignmentILi128EEENSA_21SM90_TMA_STORE_IM2COLES2G_S2I_S2I_EEEvvEEEEvNT_6ParamsE:
        .type           _ZN7cutlass13device_kernelINS_4conv6kernel13ConvUniversalINS1_16ConvProblemShapeILNS1_8OperatorE0ELi3EEENS1_10collective14CollectiveConvINS1_47MainloopSm100TmaUmmaWarpSpecializedImplicitGemmILS5_0ELi26ELi3ELi1ELi2EN4cute5tupleIJNSA_1CILi2EEENSC_ILi1EEESE_EEEEENSB_IJNSC_ILi128EEESH_NSB_IJNSC_ILi64EEEEEEEEENS_12float_e4m3_tESL_NSA_8TiledMMAINSA_8MMA_AtomIJNSA_10MMA_TraitsINSA_25SM100_MMA_F8F6F4_2x1SM_SSEJSL_SL_fSH_SH_NSA_17integral_constantINSA_4UMMA5MajorELSS_0EEEST_NSQ_INSR_7ScaleInELSU_0EEESV_EEEEEENSA_6LayoutINSB_IJSE_SE_SE_EEENSB_IJNSC_ILi0EEES10_S10_EEEEENSB_IJNSA_10UnderscoreES13_S13_EEEEENS7_6detail27Sm100ImplicitGemmTileTraitsINSA_25SM100_TMA_2SM_LOAD_IM2COLENSA_14ComposedLayoutINSA_7SwizzleILi2ELi4ELi3EEENSA_18smem_ptr_flag_bitsILi8EEENSY_INSB_IJNSC_ILi8EEESI_EEENSB_IJSI_SE_EEEEEEEvEENS17_INSA_18SM100_TMA_2SM_LOADES1I_vEEEENS_8epilogue10collective18CollectiveEpilogueINS1N_23Sm100TmaWarpSpecializedILi2ELi2ELi32ELb0ELb0EEEJNSB_IJSI_SH_SJ_EEENSB_IJNSY_ISI_SE_EENSY_INSB_IJNSC_ILi32EEESD_EEENSB_IJSE_SI_EEEEEEEESL_NSB_IJNSB_IJllllEEESE_S10_EEESL_S20_NS1N_6fusion15FusionCallbacksIS1R_NS21_17LinearCombinationISL_fSL_fLNS_15FloatRoundStyleE2EEES1S_S1Y_JEEENSA_5SM1004TMEM4LOAD26SM100_TMEM_LOAD_32dp32b32xENSA_20SM90_TMA_LOAD_IM2COLENS19_INS1A_ILi1ELi4ELi3EEES1D_NSY_INSB_IJS1E_S1U_EEENSB_IJS1U_SE_EEEEEEENSA_39AutoVectorizingCopyWithAssumedAlignmentILi128EEENSA_21SM90_TMA_STORE_IM2COLES2G_S2I_S2I_EEEvvEEEEvNT_6ParamsE,@function
        .size           _ZN7cutlass13device_kernelINS_4conv6kernel13ConvUniversalINS1_16ConvProblemShapeILNS1_8OperatorE0ELi3EEENS1_10collective14CollectiveConvINS1_47MainloopSm100TmaUmmaWarpSpecializedImplicitGemmILS5_0ELi26ELi3ELi1ELi2EN4cute5tupleIJNSA_1CILi2EEENSC_ILi1EEESE_EEEEENSB_IJNSC_ILi128EEESH_NSB_IJNSC_ILi64EEEEEEEEENS_12float_e4m3_tESL_NSA_8TiledMMAINSA_8MMA_AtomIJNSA_10MMA_TraitsINSA_25SM100_MMA_F8F6F4_2x1SM_SSEJSL_SL_fSH_SH_NSA_17integral_constantINSA_4UMMA5MajorELSS_0EEEST_NSQ_INSR_7ScaleInELSU_0EEESV_EEEEEENSA_6LayoutINSB_IJSE_SE_SE_EEENSB_IJNSC_ILi0EEES10_S10_EEEEENSB_IJNSA_10UnderscoreES13_S13_EEEEENS7_6detail27Sm100ImplicitGemmTileTraitsINSA_25SM100_TMA_2SM_LOAD_IM2COLENSA_14ComposedLayoutINSA_7SwizzleILi2ELi4ELi3EEENSA_18smem_ptr_flag_bitsILi8EEENSY_INSB_IJNSC_ILi8EEESI_EEENSB_IJSI_SE_EEEEEEEvEENS17_INSA_18SM100_TMA_2SM_LOADES1I_vEEEENS_8epilogue10collective18CollectiveEpilogueINS1N_23Sm100TmaWarpSpecializedILi2ELi2ELi32ELb0ELb0EEEJNSB_IJSI_SH_SJ_EEENSB_IJNSY_ISI_SE_EENSY_INSB_IJNSC_ILi32EEESD_EEENSB_IJSE_SI_EEEEEEEESL_NSB_IJNSB_IJllllEEESE_S10_EEESL_S20_NS1N_6fusion15FusionCallbacksIS1R_NS21_17LinearCombinationISL_fSL_fLNS_15FloatRoundStyleE2EEES1S_S1Y_JEEENSA_5SM1004TMEM4LOAD26SM100_TMEM_LOAD_32dp32b32xENSA_20SM90_TMA_LOAD_IM2COLENS19_INS1A_ILi1ELi4ELi3EEES1D_NSY_INSB_IJS1E_S1U_EEENSB_IJS1U_SE_EEEEEEENSA_39AutoVectorizingCopyWithAssumedAlignmentILi128EEENSA_21SM90_TMA_STORE_IM2COLES2G_S2I_S2I_EEEvvEEEEvNT_6ParamsE,(.L_x_221 - _ZN7cutlass13device_kernelINS_4conv6kernel13ConvUniversalINS1_16ConvProblemShapeILNS1_8OperatorE0ELi3EEENS1_10collective14CollectiveConvINS1_47MainloopSm100TmaUmmaWarpSpecializedImplicitGemmILS5_0ELi26ELi3ELi1ELi2EN4cute5tupleIJNSA_1CILi2EEENSC_ILi1EEESE_EEEEENSB_IJNSC_ILi128EEESH_NSB_IJNSC_ILi64EEEEEEEEENS_12float_e4m3_tESL_NSA_8TiledMMAINSA_8MMA_AtomIJNSA_10MMA_TraitsINSA_25SM100_MMA_F8F6F4_2x1SM_SSEJSL_SL_fSH_SH_NSA_17integral_constantINSA_4UMMA5MajorELSS_0EEEST_NSQ_INSR_7ScaleInELSU_0EEESV_EEEEEENSA_6LayoutINSB_IJSE_SE_SE_EEENSB_IJNSC_ILi0EEES10_S10_EEEEENSB_IJNSA_10UnderscoreES13_S13_EEEEENS7_6detail27Sm100ImplicitGemmTileTraitsINSA_25SM100_TMA_2SM_LOAD_IM2COLENSA_14ComposedLayoutINSA_7SwizzleILi2ELi4ELi3EEENSA_18smem_ptr_flag_bitsILi8EEENSY_INSB_IJNSC_ILi8EEESI_EEENSB_IJSI_SE_EEEEEEEvEENS17_INSA_18SM100_TMA_2SM_LOADES1I_vEEEENS_8epilogue10collective18CollectiveEpilogueINS1N_23Sm100TmaWarpSpecializedILi2ELi2ELi32ELb0ELb0EEEJNSB_IJSI_SH_SJ_EEENSB_IJNSY_ISI_SE_EENSY_INSB_IJNSC_ILi32EEESD_EEENSB_IJSE_SI_EEEEEEEESL_NSB_IJNSB_IJllllEEESE_S10_EEESL_S20_NS1N_6fusion15FusionCallbacksIS1R_NS21_17LinearCombinationISL_fSL_fLNS_15FloatRoundStyleE2EEES1S_S1Y_JEEENSA_5SM1004TMEM4LOAD26SM100_TMEM_LOAD_32dp32b32xENSA_20SM90_TMA_LOAD_IM2COLENS19_INS1A_ILi1ELi4ELi3EEES1D_NSY_INSB_IJS1E_S1U_EEENSB_IJS1U_SE_EEEEEEENSA_39AutoVectorizingCopyWithAssumedAlignmentILi128EEENSA_21SM90_TMA_STORE_IM2COLES2G_S2I_S2I_EEEvvEEEEvNT_6ParamsE)
        .other          _ZN7cutlass13device_kernelINS_4conv6kernel13ConvUniversalINS1_16ConvProblemShapeILNS1_8OperatorE0ELi3EEENS1_10collective14CollectiveConvINS1_47MainloopSm100TmaUmmaWarpSpecializedImplicitGemmILS5_0ELi26ELi3ELi1ELi2EN4cute5tupleIJNSA_1CILi2EEENSC_ILi1EEESE_EEEEENSB_IJNSC_ILi128EEESH_NSB_IJNSC_ILi64EEEEEEEEENS_12float_e4m3_tESL_NSA_8TiledMMAINSA_8MMA_AtomIJNSA_10MMA_TraitsINSA_25SM100_MMA_F8F6F4_2x1SM_SSEJSL_SL_fSH_SH_NSA_17integral_constantINSA_4UMMA5MajorELSS_0EEEST_NSQ_INSR_7ScaleInELSU_0EEESV_EEEEEENSA_6LayoutINSB_IJSE_SE_SE_EEENSB_IJNSC_ILi0EEES10_S10_EEEEENSB_IJNSA_10UnderscoreES13_S13_EEEEENS7_6detail27Sm100ImplicitGemmTileTraitsINSA_25SM100_TMA_2SM_LOAD_IM2COLENSA_14ComposedLayoutINSA_7SwizzleILi2ELi4ELi3EEENSA_18smem_ptr_flag_bitsILi8EEENSY_INSB_IJNSC_ILi8EEESI_EEENSB_IJSI_SE_EEEEEEEvEENS17_INSA_18SM100_TMA_2SM_LOADES1I_vEEEENS_8epilogue10collective18CollectiveEpilogueINS1N_23Sm100TmaWarpSpecializedILi2ELi2ELi32ELb0ELb0EEEJNSB_IJSI_SH_SJ_EEENSB_IJNSY_ISI_SE_EENSY_INSB_IJNSC_ILi32EEESD_EEENSB_IJSE_SI_EEEEEEEESL_NSB_IJNSB_IJllllEEESE_S10_EEESL_S20_NS1N_6fusion15FusionCallbacksIS1R_NS21_17LinearCombinationISL_fSL_fLNS_15FloatRoundStyleE2EEES1S_S1Y_JEEENSA_5SM1004TMEM4LOAD26SM100_TMEM_LOAD_32dp32b32xENSA_20SM90_TMA_LOAD_IM2COLENS19_INS1A_ILi1ELi4ELi3EEES1D_NSY_INSB_IJS1E_S1U_EEENSB_IJS1U_SE_EEEEEEENSA_39AutoVectorizingCopyWithAssumedAlignmentILi128EEENSA_21SM90_TMA_STORE_IM2COLES2G_S2I_S2I_EEEvvEEEEvNT_6ParamsE,@"STO_CUDA_ENTRY STV_DEFAULT"
_ZN7cutlass13device_kernelINS_4conv6kernel13ConvUniversalINS1_16ConvProblemShapeILNS1_8OperatorE0ELi3EEENS1_10collective14CollectiveConvINS1_47MainloopSm100TmaUmmaWarpSpecializedImplicitGemmILS5_0ELi26ELi3ELi1ELi2EN4cute5tupleIJNSA_1CILi2EEENSC_ILi1EEESE_EEEEENSB_IJNSC_ILi128EEESH_NSB_IJNSC_ILi64EEEEEEEEENS_12float_e4m3_tESL_NSA_8TiledMMAINSA_8MMA_AtomIJNSA_10MMA_TraitsINSA_25SM100_MMA_F8F6F4_2x1SM_SSEJSL_SL_fSH_SH_NSA_17integral_constantINSA_4UMMA5MajorELSS_0EEEST_NSQ_INSR_7ScaleInELSU_0EEESV_EEEEEENSA_6LayoutINSB_IJSE_SE_SE_EEENSB_IJNSC_ILi0EEES10_S10_EEEEENSB_IJNSA_10UnderscoreES13_S13_EEEEENS7_6detail27Sm100ImplicitGemmTileTraitsINSA_25SM100_TMA_2SM_LOAD_IM2COLENSA_14ComposedLayoutINSA_7SwizzleILi2ELi4ELi3EEENSA_18smem_ptr_flag_bitsILi8EEENSY_INSB_IJNSC_ILi8EEESI_EEENSB_IJSI_SE_EEEEEEEvEENS17_INSA_18SM100_TMA_2SM_LOADES1I_vEEEENS_8epilogue10collective18CollectiveEpilogueINS1N_23Sm100TmaWarpSpecializedILi2ELi2ELi32ELb0ELb0EEEJNSB_IJSI_SH_SJ_EEENSB_IJNSY_ISI_SE_EENSY_INSB_IJNSC_ILi32EEESD_EEENSB_IJSE_SI_EEEEEEEESL_NSB_IJNSB_IJllllEEESE_S10_EEESL_S20_NS1N_6fusion15FusionCallbacksIS1R_NS21_17LinearCombinationISL_fSL_fLNS_15FloatRoundStyleE2EEES1S_S1Y_JEEENSA_5SM1004TMEM4LOAD26SM100_TMEM_LOAD_32dp32b32xENSA_20SM90_TMA_LOAD_IM2COLENS19_INS1A_ILi1ELi4ELi3EEES1D_NSY_INSB_IJS1E_S1U_EEENSB_IJS1U_SE_EEEEEEENSA_39AutoVectorizingCopyWithAssumedAlignmentILi128EEENSA_21SM90_TMA_STORE_IM2COLES2G_S2I_S2I_EEEvvEEEEvNT_6ParamsE:
[----:B------:R-:W1:Y:S01]  /*0000*/  LDC R1, c[0x0][0x37c] ;  /* 0x0000df00ff017b82 */ /* 0x000e620000000800 */
[----:B------:R-:W2:Y:S01]  /*0010*/  S2R R97, SR_TID.X ;  /* 0x0000000000617919 */ /* 0x000ea20000002100 */
[----:B------:R-:W3:Y:S06]  /*0020*/  LDCU.64 UR8, c[0x0][0x990] ;  /* 0x00013200ff0877ac */ /* 0x000eec0008000a00 */
[----:B------:R-:W4:Y:S01]  /*0030*/  S2UR UR23, SR_CgaCtaId ;  /* 0x00000000001779c3 */ /* 0x000f220000008800 */
[----:B-1----:R-:W-:Y:S01]  /*0040*/  VIADD R1, R1, 0xfffffff8 ;  /* 0xfffffff801017836 */ /* 0x002fe20000000000 */
[----:B------:R-:W-:-:S02]  /*0050*/  PRMT R86, RZ, 0x7610, R86 ;  /* 0x00007610ff567816 */ /* 0x000fc40000000056 */
[----:B------:R-:W-:Y:S02]  /*0060*/  ELECT P1, URZ, PT ;  /* 0x0000000000ff782f */ /* 0x000fe40003820000 */
[----:B------:R-:W-:Y:S01]  /*0070*/  R2UR UR43, R1 ;  /* 0x00000000012b72ca */ /* 0x000fe200000e0000 */
[----:B---3--:R-:W-:-:S04]  /*0080*/  UISETP.NE.U32.AND UP0, UPT, UR8, URZ, UPT ;  /* 0x000000ff0800728c */ /* 0x008fc8000bf05070 */
[----:B------:R-:W-:Y:S02]  /*0090*/  UISETP.NE.AND.EX UP0, UPT, UR9, URZ, UPT, UP0 ;  /* 0x000000ff0900728c */ /* 0x000fe4000bf05300 */
[----:B----4-:R-:W-:Y:S02]  /*00a0*/  ULOP3.LUT UR31, UR23, 0x1, URZ, 0xc0, !UPT ;  /* 0x00000001171f7892 */ /* 0x010fe4000f8ec0ff */
[----:B------:R-:W-:Y:S01]  /*00b0*/  ULOP3.LUT UR30, UR23, 0x1, URZ, 0x3c, !UPT ;  /* 0x00000001171e7892 */ /* 0x000fe2000f8e3cff */
[----:B--2---:R-:W-:-:S05]  /*00c0*/  SHF.R.U32.HI R87, RZ, 0x5, R97 ;  /* 0x00000005ff577819 */ /* 0x004fca0000011661 */
[----:B------:R-:W1:Y:S02]  /*00d0*/  SHFL.IDX PT, R0, R87, RZ, 0x1f ;  /* 0x00001fff57007589 */ /* 0x000e6400000e0000 */
[----:B-1----:R-:W-:Y:S01]  /*00e0*/  R2UR UR18, R0 ;  /* 0x00000000001272ca */ /* 0x002fe200000e0000 */
[----:B------:R-:W-:-:S14]  /*00f0*/  BRA.U UP0, `(.L_x_0) ;  /* 0x0000000100307547 */ /* 0x000fdc000b800000 */
[----:B------:R-:W1:Y:S02]  /*0100*/  LDCU.64 UR4, c[0x0][0x988] ;  /* 0x00013100ff0477ac */ /* 0x000e640008000a00 */
[----:B-1----:R-:W-:-:S04]  /*0110*/  UISETP.NE.U32.AND UP0, UPT, UR4, URZ, UPT ;  /* 0x000000ff0400728c */ /* 0x002fc8000bf05070 */
[----:B------:R-:W-:-:S09]  /*0120*/  UISETP.NE.AND.EX UP0, UPT, UR5, URZ, UPT, UP0 ;  /* 0x000000ff0500728c */ /* 0x000fd2000bf05300 */
[----:B------:R-:W-:Y:S05]  /*0130*/  BRA.U !UP0, `(.L_x_1) ;  /* 0x0000000108147547 */ /* 0x000fea000b800000 */
[----:B------:R-:W1:Y:S01]  /*0140*/  LDC.64 R2, c[0x0][0x988] ;  /* 0x00026200ff027b82 */ /* 0x000e620000000a00 */
[----:B------:R-:W1:Y:S02]  /*0150*/  LDCU.64 UR4, c[0x0][0x358] ;  /* 0x00006b00ff0477ac */ /* 0x000e640008000a00 */
[----:B-1----:R1:W5:Y:S01]  /*0160*/  LDG.E R41, desc[UR4][R2.64] ;  /* 0x0000000402297981 */ /* 0x002362000c1e1900 */
[----:B------:R-:W-:Y:S01]  /*0170*/  HFMA2 R86, -RZ, RZ, 0, 5.9604644775390625e-08 ;  /* 0x00000001ff567431 */ /* 0x000fe200000001ff */
[----:B------:R-:W-:Y:S05]  /*0180*/  BRA `(.L_x_0) ;  /* 0x00000000000c7947 */ /* 0x000fea0003800000 */
.L_x_1:
[----:B------:R-:W1:Y:S01]  /*0190*/  LDCU UR4, c[0x0][0x980] ;  /* 0x00013000ff0477ac */ /* 0x000e620008000800 */
[----:B------:R-:W-:Y:S01]  /*01a0*/  HFMA2 R86, -RZ, RZ, 0, 5.9604644775390625e-08 ;  /* 0x00000001ff567431 */ /* 0x000fe200000001ff */
[----:B-1----:R-:W-:-:S07]  /*01b0*/  MOV R41, UR4 ;  /* 0x0000000400297c02 */ /* 0x002fce0008000f00 */
.L_x_0:
[----:B------:R-:W2:Y:S02]  /*01c0*/  LDCU.64 UR4, c[0x0][0x9b0] ;  /* 0x00013600ff0477ac */ /* 0x000ea40008000a00 */
[----:B--2---:R-:W-:-:S04]  /*01d0*/  UISETP.NE.U32.AND UP0, UPT, UR4, URZ, UPT ;  /* 0x000000ff0400728c */ /* 0x004fc8000bf05070 */
[----:B------:R-:W-:-:S09]  /*01e0*/  UISETP.NE.AND.EX UP0, UPT, UR5, URZ, UPT, UP0 ;  /* 0x000000ff0500728c */ /* 0x000fd2000bf05300 */
[----:B------:R-:W-:Y:S05]  /*01f0*/  BRA.U UP0, `(.L_x_2) ;  /* 0x0000000100287547 */ /* 0x000fea000b800000 */
[----:B------:R-:W2:Y:S02]  /*0200*/  LDCU.64 UR4, c[0x0][0x9a8] ;  /* 0x00013500ff0477ac */ /* 0x000ea40008000a00 */
[----:B--2---:R-:W-:-:S04]  /*0210*/  UISETP.NE.U32.AND UP0, UPT, UR4, URZ, UPT ;  /* 0x000000ff0400728c */ /* 0x004fc8000bf05070 */
[----:B------:R-:W-:-:S09]  /*0220*/  UISETP.NE.AND.EX UP0, UPT, UR5, URZ, UPT, UP0 ;  /* 0x000000ff0500728c */ /* 0x000fd2000bf05300 */
[----:B------:R-:W-:Y:S05]  /*0230*/  BRA.U !UP0, `(.L_x_3) ;  /* 0x0000000108107547 */ /* 0x000fea000b800000 */
[----:B------:R-:W2:Y:S01]  /*0240*/  LDC.64 R38, c[0x0][0x9a8] ;  /* 0x00026a00ff267b82 */ /* 0x000ea20000000a00 */
[----:B------:R-:W2:Y:S02]  /*0250*/  LDCU.64 UR4, c[0x0][0x358] ;  /* 0x00006b00ff0477ac */ /* 0x000ea40008000a00 */
[----:B--2---:R2:W5:Y:S01]  /*0260*/  LDG.E R38, desc[UR4][R38.64] ;  /* 0x0000000426267981 */ /* 0x004562000c1e1900 */
[----:B------:R-:W-:Y:S05]  /*0270*/  BRA `(.L_x_2) ;  /* 0x0000000000087947 */ /* 0x000fea0003800000 */
.L_x_3:
[----:B------:R-:W2:Y:S02]  /*0280*/  LDCU UR4, c[0x0][0x9a0] ;  /* 0x00013400ff0477ac */ /* 0x000ea40008000800 */
[----:B--2---:R-:W-:Y:S02]  /*0290*/  MOV R38, UR4 ;  /* 0x0000000400267c02 */ /* 0x004fe40008000f00 */
.L_x_2:
[----:B------:R-:W-:Y:S01]  /*02a0*/  IMAD.U32 R0, RZ, RZ, UR18 ;  /* 0x00000012ff007e24 */ /* 0x000fe2000f8e00ff */
[----:B------:R-:W-:Y:S04]  /*02b0*/  BSSY.RECONVERGENT B0, `(.L_x_4) ;  /* 0x000000c000007945 */ /* 0x000fe80003800200 */
[C---:B------:R-:W-:Y:S02]  /*02c0*/  ISETP.NE.OR P2, PT, R0.reuse, 0x1, !P1 ;  /* 0x000000010000780c */ /* 0x040fe40004f45670 */
[----:B------:R-:W-:-:S11]  /*02d0*/  ISETP.NE.OR P0, PT, R0, 0x3, !P1 ;  /* 0x000000030000780c */ /* 0x000fd60004f05670 */
[----:B------:R-:W-:Y:S05]  /*02e0*/  @P2 BRA `(.L_x_5) ;  /* 0x0000000000202947 */ /* 0x000fea0003800000 */
[----:B------:R-:W3:Y:S02]  /*02f0*/  LDCU.64 UR4, c[0x0][0x348] ;  /* 0x00006900ff0477ac */ /* 0x000ee40008000a00 */
[----:B---3--:R-:W-:Y:S02]  /*0300*/  UIADD3 UR6, UP1, UPT, UR4, 0x80, URZ ;  /* 0x0000008004067890 */ /* 0x008fe4000ff3e0ff */
[----:B------:R-:W-:Y:S02]  /*0310*/  UIADD3 UR4, UP0, UPT, UR4, 0x200, URZ ;  /* 0x0000020004047890 */ /* 0x000fe4000ff1e0ff */
[----:B------:R-:W-:Y:S02]  /*0320*/  UIADD3.X UR7, UPT, UPT, URZ, UR5, URZ, UP1, !UPT ;  /* 0x00000005ff077290 */ /* 0x000fe40008ffe4ff */
[----:B------:R-:W-:-:S07]  /*0330*/  UIADD3.X UR5, UPT, UPT, URZ, UR5, URZ, UP0, !UPT ;  /* 0x00000005ff057290 */ /* 0x000fce00087fe4ff */
[----:B------:R3:W-:Y:S02]  /*0340*/  UTMACCTL.PF [UR6] ;  /* 0x00000000060079b9 */ /* 0x0007e40008040000 */
[----:B------:R3:W-:Y:S02]  /*0350*/  UTMACCTL.PF [UR4] ;  /* 0x00000000040079b9 */ /* 0x0007e40008040000 */
[----:B---3--:R-:W-:Y:S01]  /*0360*/  NOP ;  /* 0x0000000000007918 */ /* 0x008fe20000000000 */
.L_x_5:
[----:B------:R-:W-:Y:S05]  /*0370*/  BSYNC.RECONVERGENT B0 ;  /* 0x0000000000007941 */ /* 0x000fea0003800200 */
.L_x_4:
[----:B------:R-:W-:Y:S04]  /*0380*/  BSSY.RECONVERGENT B0, `(.L_x_6) ;  /* 0x000000a000007945 */ /* 0x000fe80003800200 */
        /* <DEDUP_REMOVED lines=9> */
.L_x_7:
[----:B------:R-:W-:Y:S05]  /*0420*/  BSYNC.RECONVERGENT B0 ;  /* 0x0000000000007941 */ /* 0x000fea0003800200 */
.L_x_6:
[----:B------:R-:W3:Y:S01]  /*0430*/  LDCU.64 UR4, c[0x0][0x988] ;  /* 0x00013100ff0477ac */ /* 0x000ee20008000a00 */
[----:B------:R-:W-:Y:S02]  /*0440*/  UISETP.EQ.U32.AND UP2, UPT, UR8, URZ, UPT ;  /* 0x000000ff0800728c */ /* 0x000fe4000bf42070 */
[----:B------:R-:W-:Y:S02]  /*0450*/  UPLOP3.LUT UP3, UPT, UPT, UPT, UPT, 0x80, 0x8 ;  /* 0x000000000008789c */ /* 0x000fe40003f6f070 */
[----:B---3--:R-:W-:-:S04]  /*0460*/  UISETP.NE.U32.AND UP0, UPT, UR4, URZ, UPT ;  /* 0x000000ff0400728c */ /* 0x008fc8000bf05070 */
[----:B------:R-:W-:-:S04]  /*0470*/  UISETP.NE.AND.EX UP1, UPT, UR5, URZ, UPT, UP0 ;  /* 0x000000ff0500728c */ /* 0x000fc8000bf25300 */
[----:B------:R-:W-:-:S04]  /*0480*/  UISETP.EQ.OR.EX UP4, UPT, UR9, URZ, !UP1, UP2 ;  /* 0x000000ff0900728c */ /* 0x000fc8000cf82720 */
[----:B------:R-:W-:-:S06]  /*0490*/  UP2UR UR4, UPR, URZ, 0x10 ;  /* 0x00000010ff047883 */ /* 0x000fcc0008000000 */
[----:B------:R-:W-:Y:S01]  /*04a0*/  MOV R90, UR4 ;  /* 0x00000004005a7c02 */ /* 0x000fe20008000f00 */
[----:B------:R-:W-:Y:S06]  /*04b0*/  BRA.U !UP4, `(.L_x_8) ;  /* 0x000000010c207547 */ /* 0x000fec000b800000 */
[----:B------:R-:W-:Y:S01]  /*04c0*/  UISETP.NE.U32.AND UP2, UPT, UR8, URZ, UPT ;  /* 0x000000ff0800728c */ /* 0x000fe2000bf45070 */
[----:B-----5:R-:W-:Y:S01]  /*04d0*/  FSETP.NEU.AND P0, PT, R41, RZ, PT ;  /* 0x000000ff2900720b */ /* 0x020fe20003f0d000 */
[----:B------:R-:W-:Y:S02]  /*04e0*/  USEL UR4, URZ, 0xffffffff, UP1 ;  /* 0xffffffffff047887 */ /* 0x000fe40008800000 */
[----:B------:R-:W-:-:S10]  /*04f0*/  UISETP.NE.AND.EX UP2, UPT, UR9, URZ, UPT, UP2 ;  /* 0x000000ff0900728c */ /* 0x000fd4000bf45320 */
[----:B------:R-:W-:Y:S01]  /*0500*/  VOTEU.ANY UP0, P0 ;  /* 0x0000000000ff7886 */ /* 0x000fe20000000100 */
[----:B------:R-:W-:-:S04]  /*0510*/  @!UP2 USEL UR4, URZ, 0xffffffff, UP0 ;  /* 0xffffffffff04a887 */ /* 0x000fc80008000000 */
[----:B------:R-:W-:-:S04]  /*0520*/  ULOP3.LUT UR4, UR4, 0x1, URZ, 0xc0, !UPT ;  /* 0x0000000104047892 */ /* 0x000fc8000f8ec0ff */
[----:B------:R-:W-:-:S11]  /*0530*/  UISETP.NE.U32.AND UP3, UPT, UR4, 0x1, UPT ;  /* 0x000000010400788c */ /* 0x000fd6000bf65070 */
.L_x_8:
[----:B------:R-:W3:Y:S01]  /*0540*/  SHFL.IDX PT, R0, R87, RZ, 0x1f ;  /* 0x00001fff57007589 */ /* 0x000ee200000e0000 */
[----:B------:R-:W-:Y:S02]  /*0550*/  UISETP.NE.AND UP5, UPT, UR18, 0x2, UPT ;  /* 0x000000021200788c */ /* 0x000fe4000bfa5270 */
[----:B------:R-:W-:Y:S02]  /*0560*/  UISETP.NE.AND UP0, UPT, UR18, 0x2, UPT ;  /* 0x000000021200788c */ /* 0x000fe4000bf05270 */
[----:B------:R-:W-:Y:S02]  /*0570*/  UISETP.NE.OR UP2, UPT, UR31, URZ, UP5 ;  /* 0x000000ff1f00728c */ /* 0x000fe4000af45670 */
[----:B------:R-:W-:-:S04]  /*0580*/  USEL UR49, URZ, 0x1, UP0 ;  /* 0x00000001ff317887 */ /* 0x000fc80008000000 */
[----:B------:R-:W-:Y:S02]  /*0590*/  PLOP3.LUT P3, PT, P1, PT, UP2, 0xae, 0xea ;  /* 0x0000000000ea781c */ /* 0x000fe40000f6f52e */
[----:B---3--:R-:W-:-:S13]  /*05a0*/  ISETP.NE.AND P0, PT, R0, RZ, PT ;  /* 0x000000ff0000720c */ /* 0x008fda0003f05270 */
[----:B------:R-:W-:Y:S05]  /*05b0*/  @P0 BRA `(.L_x_9) ;  /* 0x0000000400000947 */ /* 0x000fea0003800000 */
[----:B------:R-:W-:Y:S01]  /*05c0*/  ELECT P0, URZ, PT ;  /* 0x0000000000ff782f */ /* 0x000fe20003800000 */
[----:B------:R-:W-:-:S12]  /*05d0*/  BSSY.RECONVERGENT B0, `(.L_x_9) ;  /* 0x000003e000007945 */ /* 0x000fd80003800200 */
[----:B------:R-:W-:Y:S05]  /*05e0*/  @!P0 BRA `(.L_x_10) ;  /* 0x0000000000f08947 */ /* 0x000fea0003800000 */
[----:B------:R-:W-:Y:S01]  /*05f0*/  UMOV UR4, 0x400 ;  /* 0x0000040000047882 */ /* 0x000fe20000000000 */
[----:B------:R-:W-:Y:S01]  /*0600*/  UMOV UR6, 0x1 ;  /* 0x0000000100067882 */ /* 0x000fe20000000000 */
[----:B------:R-:W-:Y:S02]  /*0610*/  ULEA UR4, UR23, UR4, 0x18 ;  /* 0x0000000417047291 */ /* 0x000fe4000f8ec0ff */
[----:B------:R-:W-:-:S04]  /*0620*/  UIADD3 UR6, UPT, UPT, -UR6, 0x100000, URZ ;  /* 0x0010000006067890 */ /* 0x000fc8000fffe1ff */
[----:B------:R-:W-:Y:S02]  /*0630*/  USHF.L.U32 UR7, UR6, 0xb, URZ ;  /* 0x0000000b06077899 */ /* 0x000fe400080006ff */
[----:B------:R-:W-:Y:S01]  /*0640*/  USHF.L.U32 UR6, UR6, 0x1, URZ ;  /* 0x0000000106067899 */ /* 0x000fe200080006ff */
[----:B------:R-:W3:Y:S11]  /*0650*/  FENCE.VIEW.ASYNC.S ;  /* 0x00000000000073c6 */ /* 0x000ef60000000000 */
[----:B---3--:R3:W4:Y:S01]  /*0660*/  SYNCS.EXCH.64 URZ, [UR4], UR6 ;  /* 0x0000000604ff75b2 */ /* 0x0087220008000100 */
[----:B------:R3:W1:Y:S01]  /*0670*/  SYNCS.EXCH.64 URZ, [UR4+0xd0], UR6 ;  /* 0x0000d00604ff75b2 */ /* 0x0006620008000100 */
        /* <DEDUP_REMOVED lines=49> */
[----:B------:R3:W1:Y:S02]  /*0990*/  SYNCS.EXCH.64 URZ, [UR4+0x198], UR6 ;  /* 0x0001980604ff75b2 */ /* 0x0006640008000100 */
[----:B---34-:R-:W-:Y:S01]  /*09a0*/  NOP ;  /* 0x0000000000007918 */ /* 0x018fe20000000000 */
.L_x_10:
[----:B------:R-:W-:Y:S05]  /*09b0*/  BSYNC.RECONVERGENT B0 ;  /* 0x0000000000007941 */ /* 0x000fea0003800200 */
.L_x_9:
[----:B------:R-:W3:Y:S01]  /*09c0*/  SHFL.IDX PT, R0, R87, RZ, 0x1f ;  /* 0x00001fff57007589 */ /* 0x000ee200000e0000 */
[----:B------:R-:W-:Y:S01]  /*09d0*/  NOP ;  /* 0x0000000000007918 */ /* 0x000fe20000000000 */
[----:B---3--:R-:W-:-:S13]  /*09e0*/  ISETP.NE.AND P0, PT, R0, 0x1, PT ;  /* 0x000000010000780c */ /* 0x008fda0003f05270 */
[----:B------:R-:W-:Y:S05]  /*09f0*/  @P0 BRA `(.L_x_11) ;  /* 0x0000000000440947 */ /* 0x000fea0003800000 */
[----:B------:R-:W-:Y:S01]  /*0a00*/  UMOV UR4, 0x400 ;  /* 0x0000040000047882 */ /* 0x000fe20000000000 */
[----:B------:R-:W-:Y:S01]  /*0a10*/  UMOV UR8, 0x20 ;  /* 0x0000002000087882 */ /* 0x000fe20000000000 */
[----:B------:R-:W-:Y:S01]  /*0a20*/  UMOV UR6, 0x80 ;  /* 0x0000008000067882 */ /* 0x000fe20000000000 */
[----:B------:R-:W-:Y:S02]  /*0a30*/  ULEA UR4, UR23, UR4, 0x18 ;  /* 0x0000000417047291 */ /* 0x000fe4000f8ec0ff */
[----:B------:R-:W-:-:S04]  /*0a40*/  UIADD3 UR8, UPT, UPT, -UR8, 0x100000, URZ ;  /* 0x0010000008087890 */ /* 0x000fc8000fffe1ff */
[----:B------:R-:W-:Y:S02]  /*0a50*/  USHF.L.U32 UR9, UR8, 0xb, URZ ;  /* 0x0000000b08097899 */ /* 0x000fe400080006ff */
[----:B------:R-:W-:Y:S02]  /*0a60*/  USHF.L.U32 UR8, UR8, 0x1, URZ ;  /* 0x0000000108087899 */ /* 0x000fe400080006ff */
[----:B------:R-:W-:-:S04]  /*0a70*/  UIADD3 UR6, UPT, UPT, -UR6, 0x100000, URZ ;  /* 0x0010000006067890 */ /* 0x000fc8000fffe1ff */
[----:B------:R-:W-:Y:S02]  /*0a80*/  USHF.L.U32 UR7, UR6, 0xb, URZ ;  /* 0x0000000b06077899 */ /* 0x000fe400080006ff */
[----:B------:R-:W-:Y:S01]  /*0a90*/  USHF.L.U32 UR6, UR6, 0x1, URZ ;  /* 0x0000000106067899 */ /* 0x000fe200080006ff */
[----:B------:R-:W-:Y:S01]  /*0aa0*/  ELECT P0, URZ, PT ;  /* 0x0000000000ff782f */ /* 0x000fe20003800000 */
[----:B------:R-:W3:Y:S02]  /*0ab0*/  FENCE.VIEW.ASYNC.S ;  /* 0x00000000000073c6 */ /* 0x000ee40000000000 */
[----:B---3--:R3:W4:Y:S08]  /*0ac0*/  SYNCS.EXCH.64 URZ, [UR4+0x1a0], UR8 ;  /* 0x0001a00804ff75b2 */ /* 0x0087300008000100 */
[----:B------:R3:W1:Y:S01]  /*0ad0*/  SYNCS.EXCH.64 URZ, [UR4+0x1b0], UR6 ;  /* 0x0001b00604ff75b2 */ /* 0x0006620008000100 */
[----:B------:R3:W1:Y:S01]  /*0ae0*/  SYNCS.EXCH.64 URZ, [UR4+0x1a8], UR8 ;  /* 0x0001a80804ff75b2 */ /* 0x0006620008000100 */
[----:B------:R3:W1:Y:S01]  /*0af0*/  SYNCS.EXCH.64 URZ, [UR4+0x1b8], UR6 ;  /* 0x0001b80604ff75b2 */ /* 0x0006620008000100 */
[----:B------:R-:W-:Y:S01]  /*0b00*/  NOP ;  /* 0x0000000000007918 */ /* 0x000fe20000000000 */
.L_x_11:
[----:B------:R-:W2:Y:S01]  /*0b10*/  SHFL.IDX PT, R0, R87, RZ, 0x1f ;  /* 0x00001fff57007589 */ /* 0x000ea200000e0000 */
[----:B------:R-:W-:Y:S01]  /*0b20*/  NOP ;  /* 0x0000000000007918 */ /* 0x000fe20000000000 */
[----:B--2---:R-:W-:-:S13]  /*0b30*/  ISETP.NE.AND P0, PT, R0, 0x3, PT ;  /* 0x000000030000780c */ /* 0x004fda0003f05270 */
[----:B------:R-:W-:Y:S05]  /*0b40*/  @P0 BRA `(.L_x_12) ;  /* 0x00000000002c0947 */ /* 0x000fea0003800000 */
[----:B---3--:R-:W-:Y:S01]  /*0b50*/  UMOV UR4, 0x400 ;  /* 0x0000040000047882 */ /* 0x008fe20000000000 */
[----:B------:R-:W-:Y:S01]  /*0b60*/  UMOV UR6, 0x20 ;  /* 0x0000002000067882 */ /* 0x000fe20000000000 */
[----:B------:R-:W-:Y:S02]  /*0b70*/  ULEA UR4, UR23, UR4, 0x18 ;  /* 0x0000000417047291 */ /* 0x000fe4000f8ec0ff */
[----:B------:R-:W-:-:S04]  /*0b80*/  UIADD3 UR6, UPT, UPT, -UR6, 0x100000, URZ ;  /* 0x0010000006067890 */ /* 0x000fc8000fffe1ff */
[----:B------:R-:W-:Y:S02]  /*0b90*/  USHF.L.U32 UR7, UR6, 0xb, URZ ;  /* 0x0000000b06077899 */ /* 0x000fe400080006ff */
[----:B------:R-:W-:Y:S01]  /*0ba0*/  USHF.L.U32 UR6, UR6, 0x1, URZ ;  /* 0x0000000106067899 */ /* 0x000fe200080006ff */
[----:B------:R-:W-:Y:S01]  /*0bb0*/  ELECT P0, URZ, PT ;  /* 0x0000000000ff782f */ /* 0x000fe20003800000 */
[----:B------:R-:W2:Y:S10]  /*0bc0*/  FENCE.VIEW.ASYNC.S ;  /* 0x00000000000073c6 */ /* 0x000eb40000000000 */
[----:B--2---:R2:W3:Y:S01]  /*0bd0*/  SYNCS.EXCH.64 URZ, [UR4+0x1c0], UR6 ;  /* 0x0001c00604ff75b2 */ /* 0x0044e20008000100 */
[----:B------:R2:W1:Y:S01]  /*0be0*/  SYNCS.EXCH.64 URZ, [UR4+0x1c8], UR6 ;  /* 0x0001c80604ff75b2 */ /* 0x0004620008000100 */
[----:B------:R-:W-:Y:S01]  /*0bf0*/  NOP ;  /* 0x0000000000007918 */ /* 0x000fe20000000000 */
.L_x_12:
[----:B------:R-:W4:Y:S01]  /*0c00*/  SHFL.IDX PT, R0, R87, RZ, 0x1f ;  /* 0x00001fff57007589 */ /* 0x000f2200000e0000 */
[----:B------:R-:W-:Y:S01]  /*0c10*/  NOP ;  /* 0x0000000000007918 */ /* 0x000fe20000000000 */
[----:B----4-:R-:W-:-:S13]  /*0c20*/  ISETP.NE.AND P0, PT, R0, 0x4, PT ;  /* 0x000000040000780c */ /* 0x010fda0003f05270 */
[----:B------:R-:W-:Y:S05]  /*0c30*/  @P0 BRA `(.L_x_13) ;  /* 0x0000000000400947 */ /* 0x000fea0003800000 */
[----:B--23--:R-:W-:Y:S01]  /*0c40*/  UMOV UR4, 0x1e0 ;  /* 0x000001e000047882 */ /* 0x00cfe20000000000 */
[----:B------:R-:W-:Y:S01]  /*0c50*/  UMOV UR6, 0x400 ;  /* 0x0000040000067882 */ /* 0x000fe20000000000 */
[----:B------:R-:W-:Y:S01]  /*0c60*/  USEL UR4, UR4, 0x1a0, UP3 ;  /* 0x000001a004047887 */ /* 0x000fe20009800000 */
        /* <DEDUP_REMOVED lines=9> */
[----:B------:R-:W2:Y:S02]  /*0d00*/  FENCE.VIEW.ASYNC.S ;  /* 0x00000000000073c6 */ /* 0x000ea40000000000 */
[----:B--2---:R4:W2:Y:S08]  /*0d10*/  SYNCS.EXCH.64 URZ, [UR6+0x1d0], UR8 ;  /* 0x0001d00806ff75b2 */ /* 0x0048b00008000100 */
[----:B------:R4:W3:Y:S02]  /*0d20*/  SYNCS.EXCH.64 URZ, [UR6+0x1d8], UR4 ;  /* 0x0001d80406ff75b2 */ /* 0x0008e40008000100 */
[----:B----4-:R-:W-:Y:S01]  /*0d30*/  NOP ;  /* 0x0000000000007918 */ /* 0x010fe20000000000 */
.L_x_13:
[----:B------:R-:W4:Y:S01]  /*0d40*/  SHFL.IDX PT, R0, R87, RZ, 0x1f ;  /* 0x00001fff57007589 */ /* 0x000f2200000e0000 */
[----:B------:R-:W-:Y:S01]  /*0d50*/  ISETP.NE.OR P1, PT, RZ, UR18, !P1 ;  /* 0x00000012ff007c0c */ /* 0x000fe2000cf25670 */
[----:B------:R-:W-:Y:S01]  /*0d60*/  NOP ;  /* 0x0000000000007918 */ /* 0x000fe20000000000 */
[----:B----4-:R-:W-:-:S13]  /*0d70*/  ISETP.NE.AND P0, PT, R0, 0x5, PT ;  /* 0x000000050000780c */ /* 0x010fda0003f05270 */
[----:B------:R-:W-:Y:S05]  /*0d80*/  @P0 BRA `(.L_x_14) ;  /* 0x0000000000440947 */ /* 0x000fea0003800000 */
[----:B--23--:R-:W-:Y:S01]  /*0d90*/  UMOV UR4, 0x400 ;  /* 0x0000040000047882 */ /* 0x00cfe20000000000 */
        /* <DEDUP_REMOVED lines=12> */
[----:B------:R4:W3:Y:S01]  /*0e60*/  SYNCS.EXCH.64 URZ, [UR4+0x1f0], UR8 ;  /* 0x0001f00804ff75b2 */ /* 0x0008e20008000100 */
[----:B------:R4:W1:Y:S01]  /*0e70*/  SYNCS.EXCH.64 URZ, [UR4+0x1e8], UR6 ;  /* 0x0001e80604ff75b2 */ /* 0x0008620008000100 */
[----:B------:R4:W1:Y:S02]  /*0e80*/  SYNCS.EXCH.64 URZ, [UR4+0x1f8], UR8 ;  /* 0x0001f80804ff75b2 */ /* 0x0008640008000100 */
[----:B----4-:R-:W-:Y:S01]  /*0e90*/  NOP ;  /* 0x0000000000007918 */ /* 0x010fe20000000000 */
.L_x_14:
[----:B------:R-:W-:Y:S01]  /*0ea0*/  VOTEU.ALL UP0, P1 ;  /* 0x0000000000ff7886 */ /* 0x000fe20000800000 */
[----:B--23--:R-:W-:Y:S01]  /*0eb0*/  UMOV UR4, 0x20 ;  /* 0x0000002000047882 */ /* 0x00cfe20000000000 */
[----:B------:R-:W2:Y:S01]  /*0ec0*/  LDCU UR7, c[0x0][0x36c] ;  /* 0x00006d80ff0777ac */ /* 0x000ea20008000800 */
[----:B------:R-:W-:Y:S01]  /*0ed0*/  NOP ;  /* 0x0000000000007918 */ /* 0x000fe20000000000 */
[----:B-1----:R-:W-:Y:S01]  /*0ee0*/  LOP3.LUT R3, R97, 0x1f, RZ, 0xc0, !PT ;  /* 0x0000001f61037812 */ /* 0x002fe200078ec0ff */
[----:B------:R-:W-:Y:S01]  /*0ef0*/  @!UP0 UMOV UR6, 0x400 ;  /* 0x0000040000068882 */ /* 0x000fe20000000000 */
[----:B------:R-:W-:-:S04]  /*0f00*/  @!UP0 UIADD3 UR4, UPT, UPT, -UR4, 0x100000, URZ ;  /* 0x0010000004048890 */ /* 0x000fc8000fffe1ff */
[----:B------:R-:W-:Y:S02]  /*0f10*/  @!UP0 USHF.L.U32 UR5, UR4, 0xb, URZ ;  /* 0x0000000b04058899 */ /* 0x000fe400080006ff */
[----:B------:R-:W-:Y:S02]  /*0f20*/  @!UP0 USHF.L.U32 UR4, UR4, 0x1, URZ ;  /* 0x0000000104048899 */ /* 0x000fe400080006ff */
[----:B------:R-:W-:Y:S01]  /*0f30*/  @!UP0 ULEA UR6, UR23, UR6, 0x18 ;  /* 0x0000000617068291 */ /* 0x000fe2000f8ec0ff */
[----:B------:R-:W-:Y:S01]  /*0f40*/  VOTEU.ALL UP0, P1 ;  /* 0x0000000000ff7886 */ /* 0x000fe20000800000 */
[----:B------:R-:W-:Y:S02]  /*0f50*/  UISETP.NE.AND UP4, UPT, UR18, URZ, UPT ;  /* 0x000000ff1200728c */ /* 0x000fe4000bf85270 */
[----:B--2---:R-:W-:Y:S01]  /*0f60*/  UISETP.EQ.U32.AND UP6, UPT, UR7, 0x1, UPT ;  /* 0x000000010700788c */ /* 0x004fe2000bfc2070 */
[----:B------:R-:W1:Y:S07]  /*0f70*/  FENCE.VIEW.ASYNC.S ;  /* 0x00000000000073c6 */ /* 0x000e6e0000000000 */
[----:B-1----:R1:W2:Y:S01]  /*0f80*/  @!UP0 SYNCS.EXCH.64 URZ, [UR6+0x200], UR4 ;  /* 0x0002000406ff85b2 */ /* 0x0022a20008000100 */
[----:B------:R-:W-:Y:S05]  /*0f90*/  BRA.U !UP6, `(.L_x_15) ;  /* 0x000000010e087547 */ /* 0x000fea000b800000 */
[----:B--2---:R-:W-:Y:S01]  /*0fa0*/  UCGABAR_ARV ;  /* 0x00000000000079c7 */ /* 0x004fe20008000000 */
[----:B------:R-:W-:Y:S05]  /*0fb0*/  BRA `(.L_x_16) ;  /* 0x0000000000047947 */ /* 0x000fea0003800000 */
.L_x_15:
[----:B--2---:R-:W-:Y:S01]  /*0fc0*/  NOP ;  /* 0x0000000000007918 */ /* 0x004fe20000000000 */
.L_x_16:
[----:B------:R-:W2:Y:S01]  /*0fd0*/  S2UR UR22, SR_CTAID.X ;  /* 0x00000000001679c3 */ /* 0x000ea20000002500 */
[----:B------:R-:W-:-:S05]  /*0fe0*/  CS2R.32 R89, SR_CgaSize ;  /* 0x0000000000597805 */ /* 0x000fca0000008a00 */
[----:B------:R-:W-:-:S05]  /*0ff0*/  IMAD R89, R89, -0xa0, RZ ;  /* 0xffffff6059597824 */ /* 0x000fca00078e02ff */
[----:B-1----:R-:W-:-:S14]  /*1000*/  R2UR UR5, R89 ;  /* 0x00000000590572ca */ /* 0x002fdc00000e0000 */
[----:B------:R-:W1:Y:S01]  /*1010*/  LDCU UR5, c[0x0][UR5+0x2b0] ;  /* 0x00005600050577ac */ /* 0x000e620008000800 */
[----:B------:R-:W-:-:S05]  /*1020*/  CS2R.32 R89, SR_CgaSize ;  /* 0x0000000000597805 */ /* 0x000fca0000008a00 */
[----:B------:R-:W-:-:S05]  /*1030*/  IMAD R89, R89, -0xa0, RZ ;  /* 0xffffff6059597824 */ /* 0x000fca00078e02ff */
[----:B------:R-:W-:-:S14]  /*1040*/  R2UR UR4, R89 ;  /* 0x00000000590472ca */ /* 0x000fdc00000e0000 */
[----:B------:R-:W3:Y:S01]  /*1050*/  LDCU UR4, c[0x0][UR4+0x2b4] ;  /* 0x00005680040477ac */ /* 0x000ee20008000800 */
[----:B------:R-:W4:Y:S01]  /*1060*/  S2UR UR19, SR_CTAID.Y ;  /* 0x00000000001379c3 */ /* 0x000f220000002600 */
[----:B------:R-:W-:-:S05]  /*1070*/  CS2R.32 R89, SR_CgaSize ;  /* 0x0000000000597805 */ /* 0x000fca0000008a00 */
[----:B------:R-:W-:-:S05]  /*1080*/  IMAD R89, R89, -0xa0, RZ ;  /* 0xffffff6059597824 */ /* 0x000fca00078e02ff */
[----:B------:R-:W-:-:S14]  /*1090*/  R2UR UR7, R89 ;  /* 0x00000000590772ca */ /* 0x000fdc00000e0000 */
[----:B------:R-:W3:Y:S01]  /*10a0*/  LDCU UR7, c[0x0][UR7+0x2a0] ;  /* 0x00005400070777ac */ /* 0x000ee20008000800 */
[----:B------:R-:W-:-:S05]  /*10b0*/  CS2R.32 R89, SR_CgaSize ;  /* 0x0000000000597805 */ /* 0x000fca0000008a00 */
[----:B------:R-:W-:-:S05]  /*10c0*/  IMAD R89, R89, -0xa0, RZ ;  /* 0xffffff6059597824 */ /* 0x000fca00078e02ff */
[----:B------:R-:W-:-:S14]  /*10d0*/  R2UR UR8, R89 ;  /* 0x00000000590872ca */ /* 0x000fdc00000e0000 */
[----:B------:R-:W3:Y:S01]  /*10e0*/  LDCU UR8, c[0x0][UR8+0x2a4] ;  /* 0x00005480080877ac */ /* 0x000ee20008000800 */
[----:B------:R-:W3:Y:S01]  /*10f0*/  LDCU UR20, c[0x0][0xc24] ;  /* 0x00018480ff1477ac */ /* 0x000ee20008000800 */
[----:B------:R-:W3:Y:S01]  /*1100*/  LDCU UR39, c[0x0][0xc24] ;  /* 0x00018480ff2777ac */ /* 0x000ee20008000800 */
[----:B--2---:R-:W-:Y:S01]  /*1110*/  I2FP.F32.U32 R2, UR22 ;  /* 0x0000001600027c45 */ /* 0x004fe20008201000 */
[----:B------:R-:W2:Y:S04]  /*1120*/  LDCU UR25, c[0x0][0xc30] ;  /* 0x00018600ff1977ac */ /* 0x000ea80008000800 */
[----:B-1----:R-:W-:Y:S01]  /*1130*/  FMUL R2, R2, UR5 ;  /* 0x0000000502027c20 */ /* 0x002fe20008400000 */
[----:B----4-:R-:W-:-:S05]  /*1140*/  I2FP.F32.U32 R0, UR19 ;  /* 0x0000001300007c45 */ /* 0x010fca0008201000 */
[----:B------:R-:W1:Y:S01]  /*1150*/  F2I.U32.TRUNC.NTZ R2, R2 ;  /* 0x0000000200027305 */ /* 0x000e62000020f000 */
[----:B---3--:R-:W-:-:S07]  /*1160*/  FMUL R0, R0, UR4 ;  /* 0x0000000400007c20 */ /* 0x008fce0008400000 */
[----:B------:R-:W3:Y:S01]  /*1170*/  F2I.U32.TRUNC.NTZ R0, R0 ;  /* 0x0000000000007305 */ /* 0x000ee2000020f000 */
[----:B-1----:R-:W-:Y:S02]  /*1180*/  R2UR UR4, R2 ;  /* 0x00000000020472ca */ /* 0x002fe400000e0000 */
[----:B------:R-:W-:Y:S02]  /*1190*/  PRMT R2, RZ, 0x7610, R2 ;  /* 0x00007610ff027816 */ /* 0x000fe40000000002 */
[----:B---3--:R-:W-:Y:S02]  /*11a0*/  R2UR UR6, R0 ;  /* 0x00000000000672ca */ /* 0x008fe400000e0000 */
[----:B------:R-:W-:-:S07]  /*11b0*/  PRMT R0, RZ, 0x7610, R0 ;  /* 0x00007610ff007816 */ /* 0x000fce0000000000 */
[----:B------:R-:W-:-:S04]  /*11c0*/  UIADD3 UR5, UPT, UPT, -UR4, URZ, URZ ;  /* 0x000000ff04057290 */ /* 0x000fc8000fffe1ff */
[----:B------:R-:W-:Y:S02]  /*11d0*/  UIMAD UR5, UR7, UR5, UR22 ;  /* 0x00000005070572a4 */ /* 0x000fe4000f8e0216 */
[----:B------:R-:W-:-:S04]  /*11e0*/  UIADD3 UR4, UPT, UPT, -UR6, URZ, URZ ;  /* 0x000000ff06047290 */ /* 0x000fc8000fffe1ff */
[----:B------:R-:W-:Y:S01]  /*11f0*/  IMAD.U32 R89, RZ, RZ, UR5 ;  /* 0x00000005ff597e24 */ /* 0x000fe2000f8e00ff */
[----:B------:R-:W-:-:S06]  /*1200*/  UIMAD UR4, UR8, UR4, UR19 ;  /* 0x00000004080472a4 */ /* 0x000fcc000f8e0213 */
[----:B------:R-:W-:Y:S01]  /*1210*/  IMAD.U32 R88, RZ, RZ, UR4 ;  /* 0x00000004ff587e24 */ /* 0x000fe2000f8e00ff */
[----:B--2---:R-:W-:Y:S06]  /*1220*/  BRA.U UP4, `(.L_x_17) ;  /* 0x0000000104307547 */ /* 0x004fec000b800000 */
[----:B------:R-:W-:Y:S01]  /*1230*/  R2UR UR5, R88 ;  /* 0x00000000580572ca */ /* 0x000fe200000e0000 */
[----:B------:R-:W-:Y:S01]  /*1240*/  UMOV UR7, 0x3 ;  /* 0x0000000300077882 */ /* 0x000fe20000000000 */
[----:B------:R-:W-:-:S11]  /*1250*/  R2UR UR4, R89 ;  /* 0x00000000590472ca */ /* 0x000fd600000e0000 */
[----:B------:R-:W-:-:S04]  /*1260*/  UISETP.NE.AND UP0, UPT, UR5, URZ, UPT ;  /* 0x000000ff0500728c */ /* 0x000fc8000bf05270 */
[----:B------:R-:W-:Y:S02]  /*1270*/  UISETP.LT.U32.OR UP0, UPT, UR4, 0x2, !UP0 ;  /* 0x000000020400788c */ /* 0x000fe4000c701470 */
[----:B------:R-:W-:Y:S02]  /*1280*/  ULOP3.LUT UR4, UR4, 0xfffffffe, URZ, 0xc0, !UPT ;  /* 0xfffffffe04047892 */ /* 0x000fe4000f8ec0ff */
[----:B------:R-:W-:Y:S02]  /*1290*/  USEL UR6, URZ, 0x1, !UP0 ;  /* 0x00000001ff067887 */ /* 0x000fe4000c000000 */
[----:B------:R-:W-:Y:S02]  /*12a0*/  USEL UR5, URZ, 0x2, !UP0 ;  /* 0x00000002ff057887 */ /* 0x000fe4000c000000 */
[----:B------:R-:W-:Y:S02]  /*12b0*/  USHF.L.U32 UR4, UR7, UR4, URZ ;  /* 0x0000000407047299 */ /* 0x000fe400080006ff */
[----:B------:R-:W-:-:S04]  /*12c0*/  UIADD3 UR5, UPT, UPT, UR6, UR5, URZ ;  /* 0x0000000506057290 */ /* 0x000fc8000fffe0ff */
[----:B------:R-:W-:Y:S02]  /*12d0*/  IMAD.U32 R0, RZ, RZ, UR4 ;  /* 0x00000004ff007e24 */ /* 0x000fe4000f8e00ff */
[----:B------:R-:W-:-:S07]  /*12e0*/  IMAD.U32 R2, RZ, RZ, UR5 ;  /* 0x00000005ff027e24 */ /* 0x000fce000f8e00ff */
.L_x_17:
[----:B------:R-:W1:Y:S01]  /*12f0*/  S2UR UR46, SR_CTAID.Z ;  /* 0x00000000002e79c3 */ /* 0x000e620000002700 */
[----:B------:R-:W-:Y:S01]  /*1300*/  UISETP.GE.AND UP0, UPT, UR20, 0x1, UPT ;  /* 0x000000011400788c */ /* 0x000fe2000bf06270 */
[----:B------:R-:W-:-:S08]  /*1310*/  UMOV UR48, UR22 ;  /* 0x0000001600307c82 */ /* 0x000fd00008000000 */
[----:B------:R-:W-:Y:S05]  /*1320*/  BRA.U !UP0, `(.L_x_18) ;  /* 0x0000000108d47547 */ /* 0x000fea000b800000 */
[----:B------:R-:W2:Y:S01]  /*1330*/  LDCU.128 UR12, c[0x0][0xc10] ;  /* 0x00018200ff0c77ac */ /* 0x000ea20008000c00 */
[----:B------:R-:W3:Y:S01]  /*1340*/  LDCU UR21, c[0x0][0xc0c] ;  /* 0x00018180ff1577ac */ /* 0x000ee20008000800 */
[----:B------:R-:W4:Y:S01]  /*1350*/  LDCU UR6, c[0x0][0x370] ;  /* 0x00006e00ff0677ac */ /* 0x000f220008000800 */
[----:B------:R-:W1:Y:S01]  /*1360*/  LDCU UR7, c[0x0][0x374] ;  /* 0x00006e80ff0777ac */ /* 0x000e620008000800 */
[----:B------:R-:W1:Y:S01]  /*1370*/  LDCU UR24, c[0x0][0xc20] ;  /* 0x00018400ff1877ac */ /* 0x000e620008000800 */
[----:B--2---:R-:W-:Y:S02]  /*1380*/  UIMAD.WIDE.U32 UR4, UR22, UR12, URZ ;  /* 0x0000000c160472a5 */ /* 0x004fe4000f8e00ff */
[----:B---3--:R-:W-:Y:S01]  /*1390*/  UISETP.NE.AND UP0, UPT, UR21, 0x1, UPT ;  /* 0x000000011500788c */ /* 0x008fe2000bf05270 */
[----:B------:R-:W2:Y:S01]  /*13a0*/  LDCU.64 UR8, c[0x0][0xc28] ;  /* 0x00018500ff0877ac */ /* 0x000ea20008000a00 */
[----:B----4-:R-:W-:-:S03]  /*13b0*/  UIMAD.WIDE.U32 UR10, UR6, UR12, URZ ;  /* 0x0000000c060a72a5 */ /* 0x010fc6000f8e00ff */
[----:B------:R-:W-:Y:S01]  /*13c0*/  UMOV UR4, UR5 ;  /* 0x0000000500047c82 */ /* 0x000fe20008000000 */
[----:B------:R-:W-:Y:S02]  /*13d0*/  UISETP.NE.AND UP2, UPT, UR20, 0x1, UPT ;  /* 0x000000011400788c */ /* 0x000fe4000bf45270 */
[----:B------:R-:W-:Y:S01]  /*13e0*/  USHF.R.U32.HI UR4, URZ, UR13, UR4 ;  /* 0x0000000dff047299 */ /* 0x000fe20008011604 */
[----:B------:R-:W-:Y:S01]  /*13f0*/  UMOV UR10, UR11 ;  /* 0x0000000b000a7c82 */ /* 0x000fe20008000000 */
[----:B------:R-:W-:Y:S02]  /*1400*/  UIMAD.WIDE.U32 UR16, UR19, UR15, URZ ;  /* 0x0000000f131072a5 */ /* 0x000fe4000f8e00ff */
[----:B------:R-:W-:Y:S02]  /*1410*/  USEL UR5, UR22, UR4, !UP0 ;  /* 0x0000000416057287 */ /* 0x000fe4000c000000 */
[----:B------:R-:W-:Y:S02]  /*1420*/  @UP0 USHF.R.U32.HI UR6, URZ, UR13, UR10 ;  /* 0x0000000dff060299 */ /* 0x000fe4000801160a */
[----:B------:R-:W-:-:S02]  /*1430*/  UISETP.NE.AND UP0, UPT, UR14, 0x1, UPT ;  /* 0x000000010e00788c */ /* 0x000fc4000bf05270 */
[----:B-1----:R-:W-:Y:S02]  /*1440*/  UIMAD.WIDE.U32 UR10, UR7, UR15, URZ ;  /* 0x0000000f070a72a5 */ /* 0x002fe4000f8e00ff */
[----:B--2---:R-:W-:Y:S01]  /*1450*/  UIMAD.WIDE.U32 UR12, UR6, UR8, URZ ;  /* 0x00000008060c72a5 */ /* 0x004fe2000f8e00ff */
[----:B------:R-:W-:Y:S01]  /*1460*/  UMOV UR4, UR17 ;  /* 0x0000001100047c82 */ /* 0x000fe20008000000 */
[----:B------:R-:W-:-:S03]  /*1470*/  UIADD3 UR48, UPT, UPT, -UR5, URZ, URZ ;  /* 0x000000ff05307290 */ /* 0x000fc6000fffe1ff */
[----:B------:R-:W-:Y:S01]  /*1480*/  UMOV UR10, UR11 ;  /* 0x0000000b000a7c82 */ /* 0x000fe20008000000 */
[----:B------:R-:W-:Y:S02]  /*1490*/  USHF.R.U32.HI UR4, URZ, UR24, UR4 ;  /* 0x00000018ff047299 */ /* 0x000fe40008011604 */
[----:B------:R-:W-:Y:S01]  /*14a0*/  @UP0 USHF.R.U32.HI UR7, URZ, UR24, UR10 ;  /* 0x00000018ff070299 */ /* 0x000fe2000801160a */
[----:B------:R-:W-:Y:S01]  /*14b0*/  UMOV UR12, UR13 ;  /* 0x0000000d000c7c82 */ /* 0x000fe20008000000 */
[----:B------:R-:W-:Y:S02]  /*14c0*/  USEL UR4, UR19, UR4, !UP0 ;  /* 0x0000000413047287 */ /* 0x000fe4000c000000 */
[----:B------:R-:W-:Y:S02]  /*14d0*/  UIMAD.WIDE.U32 UR10, UR7, UR8, URZ ;  /* 0x00000008070a72a5 */ /* 0x000fe4000f8e00ff */
[----:B------:R-:W-:Y:S02]  /*14e0*/  @UP2 USHF.R.U32.HI UR6, URZ, UR9, UR12 ;  /* 0x00000009ff062299 */ /* 0x000fe4000801160c */
[----:B------:R-:W-:-:S02]  /*14f0*/  UIMAD.WIDE.U32 UR12, UR4, UR8, URZ ;  /* 0x00000008040c72a5 */ /* 0x000fc4000f8e00ff */
[----:B------:R-:W-:Y:S01]  /*1500*/  UIMAD UR48, UR21, UR48, UR22 ;  /* 0x00000030153072a4 */ /* 0x000fe2000f8e0216 */
[----:B------:R-:W-:Y:S02]  /*1510*/  UMOV UR10, UR11 ;  /* 0x0000000b000a7c82 */ /* 0x000fe40008000000 */
[----:B------:R-:W-:Y:S02]  /*1520*/  @UP2 USHF.R.U32.HI UR7, URZ, UR9, UR10 ;  /* 0x00000009ff072299 */ /* 0x000fe4000801160a */
[----:B------:R-:W-:Y:S02]  /*1530*/  UIMAD UR10, UR6, UR20, URZ ;  /* 0x00000014060a72a4 */ /* 0x000fe4000f8e02ff */
[----:B------:R-:W-:-:S04]  /*1540*/  UIMAD UR7, UR7, UR20, URZ ;  /* 0x00000014070772a4 */ /* 0x000fc8000f8e02ff */
[----:B------:R-:W-:-:S03]  /*1550*/  UISETP.GE.AND UP0, UPT, UR4, UR7, UPT ;  /* 0x000000070400728c */ /* 0x000fc6000bf06270 */
[----:B------:R-:W-:Y:S01]  /*1560*/  UMOV UR7, UR13 ;  /* 0x0000000d00077c82 */ /* 0x000fe20008000000 */
[----:B------:R-:W-:Y:S02]  /*1570*/  UISETP.GE.OR UP0, UPT, UR5, UR10, UP0 ;  /* 0x0000000a0500728c */ /* 0x000fe40008706670 */
[----:B------:R-:W-:Y:S02]  /*1580*/  UIMAD.WIDE.U32 UR10, UR5, UR8, URZ ;  /* 0x00000008050a72a5 */ /* 0x000fe4000f8e00ff */
[----:B------:R-:W-:Y:S02]  /*1590*/  USHF.R.U32.HI UR7, URZ, UR9, UR7 ;  /* 0x00000009ff077299 */ /* 0x000fe40008011607 */
[----:B------:R-:W-:Y:S02]  /*15a0*/  UIADD3 UR10, UPT, UPT, -UR4, URZ, URZ ;  /* 0x000000ff040a7290 */ /* 0x000fe4000fffe1ff */
[----:B------:R-:W-:Y:S02]  /*15b0*/  USEL UR7, UR4, UR7, !UP2 ;  /* 0x0000000704077287 */ /* 0x000fe4000d000000 */
[----:B------:R-:W-:Y:S01]  /*15c0*/  UIMAD UR10, UR14, UR10, UR19 ;  /* 0x0000000a0e0a72a4 */ /* 0x000fe2000f8e0213 */
[----:B------:R-:W-:-:S02]  /*15d0*/  @!UP0 UMOV UR8, UR11 ;  /* 0x0000000b00088c82 */ /* 0x000fc40008000000 */
[----:B------:R-:W-:Y:S02]  /*15e0*/  @!UP0 USHF.R.U32.HI UR8, URZ, UR9, UR8 ;  /* 0x00000009ff088299 */ /* 0x000fe40008011608 */
[----:B------:R-:W-:Y:S02]  /*15f0*/  UIADD3 UR9, UPT, UPT, -UR7, URZ, URZ ;  /* 0x000000ff07097290 */ /* 0x000fe4000fffe1ff */
[----:B------:R-:W-:Y:S02]  /*1600*/  @!UP0 USEL UR8, UR5, UR8, !UP2 ;  /* 0x0000000805088287 */ /* 0x000fe4000d000000 */
[----:B------:R-:W-:Y:S02]  /*1610*/  UIMAD UR9, UR20, UR9, UR4 ;  /* 0x00000009140972a4 */ /* 0x000fe4000f8e0204 */
[----:B------:R-:W-:Y:S02]  /*1620*/  @!UP0 UIADD3 UR7, UPT, UPT, UR7, -UR8, URZ ;  /* 0x8000000807078290 */ /* 0x000fe4000fffe0ff */
[----:B------:R-:W-:-:S02]  /*1630*/  @!UP0 UIMAD UR6, UR9, UR6, UR8 ;  /* 0x00000006090682a4 */ /* 0x000fc4000f8e0208 */
[----:B------:R-:W-:-:S04]  /*1640*/  @!UP0 UIMAD UR4, UR7, UR20, UR5 ;  /* 0x00000014070482a4 */ /* 0x000fc8000f8e0205 */
[----:B------:R-:W-:Y:S01]  /*1650*/  UIMAD UR19, UR4, UR14, UR10 ;  /* 0x0000000e041372a4 */ /* 0x000fe2000f8e020a */
[----:B------:R-:W-:Y:S02]  /*1660*/  @!UP0 UMOV UR5, UR6 ;  /* 0x0000000600058c82 */ /* 0x000fe40008000000 */
[----:B------:R-:W-:-:S12]  /*1670*/  UIMAD UR48, UR5, UR21, UR48 ;  /* 0x00000015053072a4 */ /* 0x000fd8000f8e0230 */
.L_x_18:
[----:B------:R-:W-:-:S09]  /*1680*/  UISETP.NE.AND UP0, UPT, UR25, 0x1, UPT ;  /* 0x000000011900788c */ /* 0x000fd2000bf05270 */
[----:B------:R-:W-:Y:S05]  /*1690*/  BRA.U UP0, `(.L_x_19) ;  /* 0x0000000100407547 */ /* 0x000fea000b800000 */
[----:B------:R-:W2:Y:S01]  /*16a0*/  LDCU.128 UR8, c[0x0][0xc10] ;  /* 0x00018200ff0877ac */ /* 0x000ea20008000c00 */
[----:B------:R-:W3:Y:S01]  /*16b0*/  LDCU UR12, c[0x0][0xc0c] ;  /* 0x00018180ff0c77ac */ /* 0x000ee20008000800 */
[----:B------:R-:W4:Y:S01]  /*16c0*/  LDCU UR13, c[0x0][0xc20] ;  /* 0x00018400ff0d77ac */ /* 0x000f220008000800 */
[----:B--2---:R-:W-:Y:S02]  /*16d0*/  UIMAD.WIDE.U32 UR4, UR48, UR8, URZ ;  /* 0x00000008300472a5 */ /* 0x004fe4000f8e00ff */
[----:B------:R-:W-:Y:S02]  /*16e0*/  UIMAD.WIDE.U32 UR6, UR19, UR11, URZ ;  /* 0x0000000b130672a5 */ /* 0x000fe4000f8e00ff */
[----:B---3--:R-:W-:Y:S02]  /*16f0*/  UISETP.NE.AND UP0, UPT, UR12, 0x1, UPT ;  /* 0x000000010c00788c */ /* 0x008fe4000bf05270 */
[----:B------:R-:W-:-:S03]  /*1700*/  USHF.R.U32.HI UR5, URZ, UR9, UR5 ;  /* 0x00000009ff057299 */ /* 0x000fc60008011605 */
[----:B------:R-:W-:Y:S01]  /*1710*/  UMOV UR4, UR7 ;  /* 0x0000000700047c82 */ /* 0x000fe20008000000 */
[----:B------:R-:W-:Y:S02]  /*1720*/  USEL UR5, UR48, UR5, !UP0 ;  /* 0x0000000530057287 */ /* 0x000fe4000c000000 */
[----:B------:R-:W-:Y:S02]  /*1730*/  UISETP.NE.AND UP0, UPT, UR10, 0x1, UPT ;  /* 0x000000010a00788c */ /* 0x000fe4000bf05270 */
[----:B----4-:R-:W-:-:S04]  /*1740*/  USHF.R.U32.HI UR4, URZ, UR13, UR4 ;  /* 0x0000000dff047299 */ /* 0x010fc80008011604 */
[----:B------:R-:W-:-:S04]  /*1750*/  USEL UR4, UR19, UR4, !UP0 ;  /* 0x0000000413047287 */ /* 0x000fc8000c000000 */
[----:B------:R-:W-:Y:S02]  /*1760*/  UIADD3 UR6, UPT, UPT, -UR4, UR5, URZ ;  /* 0x0000000504067290 */ /* 0x000fe4000fffe1ff */
[----:B------:R-:W-:Y:S02]  /*1770*/  UIADD3 UR4, UPT, UPT, UR4, -UR5, URZ ;  /* 0x8000000504047290 */ /* 0x000fe4000fffe0ff */
[----:B------:R-:W-:Y:S02]  /*1780*/  UIMAD UR19, UR6, UR10, UR19 ;  /* 0x0000000a061372a4 */ /* 0x000fe4000f8e0213 */
[----:B------:R-:W-:-:S12]  /*1790*/  UIMAD UR48, UR4, UR12, UR48 ;  /* 0x0000000c043072a4 */ /* 0x000fd8000f8e0230 */
.L_x_19:
[----:B------:R-:W-:Y:S05]  /*17a0*/  BRA.U !UP6, `(.L_x_20) ;  /* 0x000000010e0c7547 */ /* 0x000fea000b800000 */
[----:B------:R-:W-:Y:S01]  /*17b0*/  UCGABAR_WAIT ;  /* 0x0000000000007dc7 */ /* 0x000fe20008000000 */
[----:B------:R-:W-:Y:S01]  /*17c0*/  CCTL.IVALL ;  /* 0x00000000ff00798f */ /* 0x000fe20002000000 */
[----:B------:R-:W-:Y:S05]  /*17d0*/  BRA `(.L_x_21) ;  /* 0x0000000000047947 */ /* 0x000fea0003800000 */
.L_x_20:
[----:B------:R-:W-:Y:S06]  /*17e0*/  BAR.SYNC.DEFER_BLOCKING 0x0 ;  /* 0x0000000000007b1d */ /* 0x000fec0000010000 */
.L_x_21:
[----:B------:R-:W-:Y:S05]  /*17f0*/  BRA.U UP5, `(.L_x_22) ;  /* 0x0000002505e07547 */ /* 0x000fea000b800000 */
[----:B------:R-:W2:Y:S01]  /*1800*/  LDCU UR5, c[0x0][0x388] ;  /* 0x00007100ff0577ac */ /* 0x000ea20008000800 */
[----:B------:R-:W-:Y:S01]  /*1810*/  PLOP3.LUT P1, PT, PT, PT, UP3, 0x80, 0x8 ;  /* 0x000000000008781c */ /* 0x000fe20003f2f038 */
[----:B------:R-:W-:Y:S01]  /*1820*/  IMAD.MOV.U32 R2, RZ, RZ, RZ ;  /* 0x000000ffff027224 */ /* 0x000fe200078e00ff */
[----:B------:R-:W-:Y:S01]  /*1830*/  ISETP.EQ.OR P2, PT, R3, RZ, P3 ;  /* 0x000000ff0300720c */ /* 0x000fe20001f42670 */
[----:B------:R-:W3:Y:S01]  /*1840*/  LDCU UR8, c[0x0][0x38c] ;  /* 0x00007180ff0877ac */ /* 0x000ee20008000800 */
[----:B------:R-:W-:Y:S01]  /*1850*/  PLOP3.LUT P1, PT, P1, PT, PT, 0x8, 0x80 ;  /* 0x000000000080781c */ /* 0x000fe20000f2e170 */
[----:B------:R-:W4:Y:S01]  /*1860*/  LDCU.64 UR6, c[0x0][0x390] ;  /* 0x00007200ff0677ac */ /* 0x000f220008000a00 */
[----:B------:R-:W-:Y:S02]  /*1870*/  USHF.L.U32 UR54, UR22, 0x6, URZ ;  /* 0x0000000616367899 */ /* 0x000fe400080006ff */
[----:B------:R-:W-:Y:S01]  /*1880*/  UISETP.NE.AND UP1, UPT, UR18, URZ, UPT ;  /* 0x000000ff1200728c */ /* 0x000fe2000bf25270 */
[----:B------:R-:W3:Y:S01]  /*1890*/  LDCU UR53, c[0x0][0x370] ;  /* 0x00006e00ff3577ac */ /* 0x000ee20008000800 */
[----:B--2---:R-:W-:Y:S01]  /*18a0*/  UIADD3 UR5, UPT, UPT, UR5, 0x3f, URZ ;  /* 0x0000003f05057890 */ /* 0x004fe2000fffe0ff */
[----:B-1----:R-:W1:Y:S03]  /*18b0*/  LDCU.64 UR46, c[0x0][0x348] ;  /* 0x00006900ff2e77ac */ /* 0x002e660008000a00 */
[----:B------:R-:W-:-:S02]  /*18c0*/  USHF.R.S32.HI UR4, URZ, 0x1f, UR5 ;  /* 0x0000001fff047899 */ /* 0x000fc40008011405 */
[----:B------:R-:W-:Y:S02]  /*18d0*/  ULOP3.LUT UR54, UR54, 0x40, URZ, 0xc0, !UPT ;  /* 0x0000004036367892 */ /* 0x000fe4000f8ec0ff */
[----:B------:R-:W-:Y:S01]  /*18e0*/  ULEA.HI UR4, UR4, UR5, URZ, 0x6 ;  /* 0x0000000504047291 */ /* 0x000fe2000f8f30ff */
[----:B------:R-:W2:Y:S03]  /*18f0*/  LDCU UR52, c[0x0][0x374] ;  /* 0x00006e80ff3477ac */ /* 0x000ea60008000800 */
[----:B------:R-:W-:Y:S02]  /*1900*/  USHF.R.S32.HI UR4, URZ, 0x6, UR4 ;  /* 0x00000006ff047899 */ /* 0x000fe40008011404 */
[----:B------:R-:W-:Y:S02]  /*1910*/  USEL UR38, UR49, 0x2, UP1 ;  /* 0x0000000231267887 */ /* 0x000fe40008800000 */
[----:B---3--:R-:W-:Y:S01]  /*1920*/  UIMAD UR4, UR4, UR8, URZ ;  /* 0x00000008040472a4 */ /* 0x008fe2000f8e02ff */
[----:B------:R-:W-:Y:S01]  /*1930*/  UMOV UR27, 0x1 ;  /* 0x00000001001b7882 */ /* 0x000fe20000000000 */
[----:B------:R-:W-:-:S02]  /*1940*/  UMOV UR30, URZ ;  /* 0x000000ff001e7c82 */ /* 0x000fc40008000000 */
[----:B----4-:R-:W-:Y:S01]  /*1950*/  UIMAD UR4, UR4, UR6, URZ ;  /* 0x00000006040472a4 */ /* 0x010fe2000f8e02ff */
[----:B------:R-:W-:Y:S01]  /*1960*/  UMOV UR31, URZ ;  /* 0x000000ff001f7c82 */ /* 0x000fe20008000000 */
[----:B------:R-:W-:Y:S02]  /*1970*/  UMOV UR42, URZ ;  /* 0x000000ff002a7c82 */ /* 0x000fe40008000000 */
[----:B------:R-:W-:-:S04]  /*1980*/  UIMAD UR55, UR4, UR7, URZ ;  /* 0x00000007043772a4 */ /* 0x000fc8000f8e02ff */
[----:B------:R-:W-:Y:S02]  /*1990*/  UISETP.NE.AND UP2, UPT, UR55, URZ, UPT ;  /* 0x000000ff3700728c */ /* 0x000fe4000bf45270 */
[----:B------:R-:W-:-:S04]  /*19a0*/  UISETP.LT.U32.AND UP0, UPT, UR55, 0x1a, UPT ;  /* 0x0000001a3700788c */ /* 0x000fc8000bf01070 */
[----:B------:R-:W-:-:S04]  /*19b0*/  USEL UR4, UR55, 0x1a, UP0 ;  /* 0x0000001a37047887 */ /* 0x000fc80008000000 */
[----:B------:R-:W-:Y:S02]  /*19c0*/  UIADD3 UR5, UPT, UPT, UR4, -0x1, URZ ;  /* 0xffffffff04057890 */ /* 0x000fe4000fffe0ff */
[----:B------:R-:W-:Y:S02]  /*19d0*/  @!UP2 UIADD3 UR5, UPT, UPT, UR4, URZ, URZ ;  /* 0x000000ff0405a290 */ /* 0x000fe4000fffe0ff */
[----:B------:R-:W-:Y:S02]  /*19e0*/  UIADD3 UR51, UPT, UPT, UR55, -UR4, URZ ;  /* 0x8000000437337290 */ /* 0x000fe4000fffe0ff */
[----:B-12---:R-:W-:-:S12]  /*19f0*/  UIADD3 UR56, UPT, UPT, UR5, 0x1, URZ ;  /* 0x0000000105387890 */ /* 0x006fd8000fffe0ff */
.L_x_40:
[----:B------:R-:W1:Y:S01]  /*1a00*/  S2UR UR36, SR_CgaCtaId ;  /* 0x00000000002479c3 */ /* 0x000e620000008800 */
[----:B------:R-:W-:Y:S01]  /*1a10*/  UMOV UR4, 0x400 ;  /* 0x0000040000047882 */ /* 0x000fe20000000000 */
[----:B------:R-:W-:Y:S01]  /*1a20*/  MOV R0, UR27 ;  /* 0x0000001b00007c02 */ /* 0x000fe20008000f00 */
[----:B------:R-:W-:Y:S02]  /*1a30*/  UISETP.NE.AND UP0, UPT, UR55, URZ, UPT ;  /* 0x000000ff3700728c */ /* 0x000fe4000bf05270 */
[----:B------:R-:W-:Y:S01]  /*1a40*/  ULEA UR19, UR19, UR54, 0x7 ;  /* 0x0000003613137291 */ /* 0x000fe2000f8e38ff */
[----:B------:R-:W-:Y:S01]  /*1a50*/  SHF.L.U32 R0, R0, 0x1f, RZ ;  /* 0x0000001f00007819 */ /* 0x000fe200000006ff */
[----:B------:R-:W-:Y:S01]  /*1a60*/  UMOV UR28, URZ ;  /* 0x000000ff001c7c82 */ /* 0x000fe20008000000 */
[----:B------:R-:W-:Y:S01]  /*1a70*/  UMOV UR22, URZ ;  /* 0x000000ff00167c82 */ /* 0x000fe20008000000 */
[----:B------:R-:W-:Y:S01]  /*1a80*/  UMOV UR21, URZ ;  /* 0x000000ff00157c82 */ /* 0x000fe20008000000 */
[----:B------:R-:W-:Y:S01]  /*1a90*/  UMOV UR20, URZ ;  /* 0x000000ff00147c82 */ /* 0x000fe20008000000 */
[----:B-1----:R-:W-:-:S04]  /*1aa0*/  ULEA UR36, UR36, UR4, 0x18 ;  /* 0x0000000424247291 */ /* 0x002fc8000f8ec0ff */
[----:B------:R-:W-:-:S09]  /*1ab0*/  ULEA UR4, UR30, UR36, 0x3 ;  /* 0x000000241e047291 */ /* 0x000fd2000f8e18ff */
[----:B------:R1:W2:Y:S01]  /*1ac0*/  SYNCS.PHASECHK.TRANS64.TRYWAIT P0, [UR4+0xd0], R0 ;  /* 0x0000d000ff0075a7 */ /* 0x0002a20008001104 */
[----:B------:R-:W-:-:S04]  /*1ad0*/  ULEA.HI UR4, UR48, UR48, URZ, 0x1 ;  /* 0x0000003030047291 */ /* 0x000fc8000f8f08ff */
[----:B------:R-:W-:-:S04]  /*1ae0*/  USHF.L.U32 UR4, UR4, 0x6, URZ ;  /* 0x0000000604047899 */ /* 0x000fc800080006ff */
[----:B------:R-:W-:Y:S01]  /*1af0*/  ULOP3.LUT UR43, UR54, 0xffffff80, UR4, 0xf8, !UPT ;  /* 0xffffff80362b7892 */ /* 0x000fe2000f8ef804 */
[----:B------:R-:W-:Y:S11]  /*1b00*/  BRA.U !UP0, `(.L_x_23) ;  /* 0x0000000508a87547 */ /* 0x000ff6000b800000 */
[----:B------:R-:W3:Y:S01]  /*1b10*/  LDCU.128 UR12, c[0x0][0x480] ;  /* 0x00009000ff0c77ac */ /* 0x000ee20008000c00 */
[----:B------:R-:W4:Y:S01]  /*1b20*/  LDCU.128 UR8, c[0x0][0x490] ;  /* 0x00009200ff0877ac */ /* 0x000f220008000c00 */
[----:B------:R-:W1:Y:S01]  /*1b30*/  LDCU.64 UR20, c[0x0][0x4c0] ;  /* 0x00009800ff1477ac */ /* 0x000e620008000a00 */
[----:B------:R-:W1:Y:S01]  /*1b40*/  LDCU.64 UR16, c[0x0][0x4f0] ;  /* 0x00009e00ff1077ac */ /* 0x000e620008000a00 */
[----:B------:R-:W1:Y:S01]  /*1b50*/  LDCU UR18, c[0x0][0x4c8] ;  /* 0x00009900ff1277ac */ /* 0x000e620008000800 */
[----:B---3--:R-:W-:Y:S02]  /*1b60*/  UIMAD.WIDE.U32 UR4, UR43, UR13, URZ ;  /* 0x0000000d2b0472a5 */ /* 0x008fe4000f8e00ff */
[----:B------:R-:W-:Y:S02]  /*1b70*/  UISETP.NE.AND UP0, UPT, UR12, 0x1, UPT ;  /* 0x000000010c00788c */ /* 0x000fe4000bf05270 */
[----:B------:R-:W-:Y:S01]  /*1b80*/  USHF.R.U32.HI UR5, URZ, UR14, UR5 ;  /* 0x0000000eff057299 */ /* 0x000fe20008011605 */
[----:B------:R-:W3:Y:S03]  /*1b90*/  LDCU UR48, c[0x0][0x38c] ;  /* 0x00007180ff3077ac */ /* 0x000ee60008000800 */
[----:B------:R-:W-:-:S02]  /*1ba0*/  USEL UR5, UR43, UR5, !UP0 ;  /* 0x000000052b057287 */ /* 0x000fc4000c000000 */
[----:B------:R-:W-:Y:S02]  /*1bb0*/  UISETP.NE.AND UP0, UPT, UR15, 0x1, UPT ;  /* 0x000000010f00788c */ /* 0x000fe4000bf05270 */
[----:B----4-:R-:W-:Y:S01]  /*1bc0*/  UIMAD.WIDE.U32 UR6, UR5, UR8, URZ ;  /* 0x00000008050672a5 */ /* 0x010fe2000f8e00ff */
[----:B------:R-:W4:Y:S01]  /*1bd0*/  LDCU UR8, c[0x0][0x4a0] ;  /* 0x00009400ff0877ac */ /* 0x000f220008000800 */
[----:B------:R-:W1:Y:S05]  /*1be0*/  LDCU UR23, c[0x0][0x4cc] ;  /* 0x00009980ff1777ac */ /* 0x000e6a0008000800 */
[----:B------:R-:W-:Y:S01]  /*1bf0*/  UMOV UR4, UR7 ;  /* 0x0000000700047c82 */ /* 0x000fe20008000000 */
[----:B------:R-:W1:Y:S01]  /*1c00*/  LDCU.64 UR40, c[0x0][0x390] ;  /* 0x00007200ff2877ac */ /* 0x000e620008000a00 */
[----:B------:R-:W-:Y:S01]  /*1c10*/  USHF.R.U32.HI UR4, URZ, UR9, UR4 ;  /* 0x00000009ff047299 */ /* 0x000fe20008011604 */
[----:B------:R-:W1:Y:S03]  /*1c20*/  LDCU UR9, c[0x0][0x4ec] ;  /* 0x00009d80ff0977ac */ /* 0x000e660008000800 */
[----:B------:R-:W-:-:S02]  /*1c30*/  USEL UR4, UR5, UR4, !UP0 ;  /* 0x0000000405047287 */ /* 0x000fc4000c000000 */
[----:B------:R-:W-:Y:S02]  /*1c40*/  UISETP.NE.AND UP0, UPT, UR10, 0x1, UPT ;  /* 0x000000010a00788c */ /* 0x000fe4000bf05270 */
[----:B------:R-:W-:Y:S01]  /*1c50*/  UIMAD.WIDE.U32 UR6, UR4, UR11, URZ ;  /* 0x0000000b040672a5 */ /* 0x000fe2000f8e00ff */
[----:B------:R-:W1:Y:S01]  /*1c60*/  LDCU.64 UR24, c[0x0][0x4d0] ;  /* 0x00009a00ff1877ac */ /* 0x000e620008000a00 */
[----:B------:R-:W-:-:S05]  /*1c70*/  UIADD3 UR42, UPT, UPT, UR56, UR31, URZ ;  /* 0x0000001f382a7290 */ /* 0x000fca000fffe0ff */
[----:B------:R-:W-:Y:S01]  /*1c80*/  UMOV UR6, UR7 ;  /* 0x0000000700067c82 */ /* 0x000fe20008000000 */
[----:B------:R-:W-:Y:S02]  /*1c90*/  UIADD3 UR7, UPT, UPT, -UR4, URZ, URZ ;  /* 0x000000ff04077290 */ /* 0x000fe4000fffe1ff */
[----:B----4-:R-:W-:Y:S02]  /*1ca0*/  USHF.R.U32.HI UR6, URZ, UR8, UR6 ;  /* 0x00000008ff067299 */ /* 0x010fe40008011606 */
[----:B------:R-:W-:Y:S02]  /*1cb0*/  UIADD3 UR8, UPT, UPT, -UR5, URZ, URZ ;  /* 0x000000ff05087290 */ /* 0x000fe4000fffe1ff */
[----:B------:R-:W-:Y:S02]  /*1cc0*/  USEL UR14, UR4, UR6, !UP0 ;  /* 0x00000006040e7287 */ /* 0x000fe4000c000000 */
[----:B------:R-:W-:Y:S02]  /*1cd0*/  UIMAD UR7, UR15, UR7, UR5 ;  /* 0x000000070f0772a4 */ /* 0x000fe4000f8e0205 */
[----:B------:R-:W-:-:S02]  /*1ce0*/  UIADD3 UR6, UPT, UPT, -UR14, URZ, URZ ;  /* 0x000000ff0e067290 */ /* 0x000fc4000fffe1ff */
[----:B------:R-:W-:Y:S02]  /*1cf0*/  UIMAD UR8, UR12, UR8, UR43 ;  /* 0x000000080c0872a4 */ /* 0x000fe4000f8e022b */
[----:B------:R-:W-:Y:S02]  /*1d00*/  UIMAD UR13, UR10, UR6, UR4 ;  /* 0x000000060a0d72a4 */ /* 0x000fe4000f8e0204 */
[----:B-1----:R-:W-:Y:S02]  /*1d10*/  UIMAD UR11, UR8, UR20, UR9 ;  /* 0x00000014080b72a4 */ /* 0x002fe4000f8e0209 */
[----:B------:R-:W-:Y:S01]  /*1d20*/  UIMAD UR12, UR7, UR21, UR16 ;  /* 0x00000015070c72a4 */ /* 0x000fe2000f8e0210 */
[----:B------:R-:W1:Y:S02]  /*1d30*/  LDCU.64 UR4, c[0x0][0x4f8] ;  /* 0x00009f00ff0477ac */ /* 0x000e640008000a00 */
[----:B------:R-:W4:Y:S01]  /*1d40*/  LDCU UR6, c[0x0][0x500] ;  /* 0x0000a000ff0677ac */ /* 0x000f220008000800 */
[----:B------:R-:W-:Y:S01]  /*1d50*/  UIMAD UR13, UR13, UR18, UR17 ;  /* 0x000000120d0d72a4 */ /* 0x000fe2000f8e0211 */
[----:B------:R-:W-:Y:S01]  /*1d60*/  UMOV UR28, URZ ;  /* 0x000000ff001c7c82 */ /* 0x000fe20008000000 */
[----:B------:R-:W-:Y:S01]  /*1d70*/  UMOV UR7, UR30 ;  /* 0x0000001e00077c82 */ /* 0x000fe20008000000 */
[----:B------:R-:W-:Y:S01]  /*1d80*/  UMOV UR20, URZ ;  /* 0x000000ff00147c82 */ /* 0x000fe20008000000 */
[----:B------:R-:W-:Y:S01]  /*1d90*/  UMOV UR21, URZ ;  /* 0x000000ff00157c82 */ /* 0x000fe20008000000 */
[----:B---3--:R-:W-:-:S07]  /*1da0*/  UMOV UR22, URZ ;  /* 0x000000ff00167c82 */ /* 0x008fce0008000000 */
.L_x_29:
[----:B------:R-:W-:Y:S01]  /*1db0*/  @!P3 MOV R3, 0x4000 ;  /* 0x000040000003b802 */ /* 0x000fe20000000f00 */
[----:B------:R-:W-:Y:S01]  /*1dc0*/  ULEA UR9, UR7, UR36, 0x3 ;  /* 0x0000002407097291 */ /* 0x000fe2000f8e18ff */
[----:B-12---:R-:W-:Y:S11]  /*1dd0*/  @P0 BRA `(.L_x_24) ;  /* 0x0000000000100947 */ /* 0x006ff60003800000 */
[----:B------:R-:W-:Y:S04]  /*1de0*/  MOV R0, UR27 ;  /* 0x0000001b00007c02 */ /* 0x000fe80008000f00 */
[----:B------:R-:W-:Y:S04]  /*1df0*/  SHF.L.U32 R5, R0, 0x1f, RZ ;  /* 0x0000001f00057819 */ /* 0x000fe800000006ff */
[----:B------:R-:W2:Y:S02]  /*1e00*/  SYNCS.PHASECHK.TRANS64.TRYWAIT P0, [UR9+0xd0], R5 ;  /* 0x0000d005ff0075a7 */ /* 0x000ea40008001109 */
[----:B--2---:R-:W-:Y:S05]  /*1e10*/  @!P0 BRA `(.L_x_25) ;  /* 0x0000007400848947 */ /* 0x004fea0003800000 */
.L_x_24:
[----:B------:R3:W-:Y:S01]  /*1e20*/  @!P3 SYNCS.ARRIVE.TRANS64 RZ, [UR9], R3 ;  /* 0x00000003ffffb9a7 */ /* 0x0007e20008000009 */
[----:B------:R-:W-:Y:S04]  /*1e30*/  ULOP3.LUT UR8, UR38, 0x2, URZ, 0xfc, !UPT ;  /* 0x0000000226087892 */ /* 0x000fe8000f8efcff */
[----:B------:R-:W-:Y:S09]  /*1e40*/  UISETP.NE.AND UP0, UPT, UR8, 0x2, UPT ;  /* 0x000000020800788c */ /* 0x000ff2000bf05270 */
[----:B------:R-:W-:Y:S05]  /*1e50*/  BRA.U UP0, `(.L_x_26) ;  /* 0x0000000100047547 */ /* 0x000fea000b800000 */
[----:B-1--4-:R-:W-:Y:S05]  /*1e60*/  BPT.TRAP 0x1 ;  /* 0x000000040000795c */ /* 0x012fea0000300000 */
.L_x_26:
[----:B------:R-:W-:Y:S04]  /*1e70*/  BSSY.RECONVERGENT B0, `(.L_x_27) ;  /* 0x0000003000007945 */ /* 0x000fe80003800200 */
[----:B------:R-:W-:Y:S05]  /*1e80*/  @P2 BRA `(.L_x_28) ;  /* 0x0000000000042947 */ /* 0x000fea0003800000 */
[----:B-1--4-:R-:W-:Y:S05]  /*1e90*/  BPT.TRAP 0x1 ;  /* 0x000000040000795c */ /* 0x012fea0000300000 */
.L_x_28:
[----:B-1--4-:R-:W-:Y:S05]  /*1ea0*/  BSYNC.RECONVERGENT B0 ;  /* 0x0000000000007941 */ /* 0x012fea0003800200 */
.L_x_27:
[----:B------:R-:W-:Y:S02]  /*1eb0*/  UIADD3 UR8, UPT, UPT, UR7, 0x1, URZ ;  /* 0x0000000107087890 */ /* 0x000fe4000fffe0ff */
[----:B------:R-:W-:Y:S02]  /*1ec0*/  UIMAD UR15, UR20, UR23, UR4 ;  /* 0x00000017140f72a4 */ /* 0x000fe4000f8e0204 */
[----:B------:R-:W-:Y:S02]  /*1ed0*/  UISETP.NE.AND UP0, UPT, UR8, 0x1a, UPT ;  /* 0x0000001a0800788c */ /* 0x000fe4000bf05270 */
[----:B------:R-:W-:Y:S02]  /*1ee0*/  ULEA UR16, UR7, UR36, 0xc ;  /* 0x0000002407107291 */ /* 0x000fe4000f8e60ff */
[----:B------:R-:W-:Y:S02]  /*1ef0*/  USEL UR10, URZ, 0x1, UP0 ;  /* 0x00000001ff0a7887 */ /* 0x000fe40008000000 */
[----:B------:R-:W-:Y:S02]  /*1f00*/  USEL UR30, UR8, URZ, UP0 ;  /* 0x000000ff081e7287 */ /* 0x000fe40008000000 */
[----:B------:R-:W-:Y:S02]  /*1f10*/  ULOP3.LUT UR27, UR27, UR10, URZ, 0x3c, !UPT ;  /* 0x0000000a1b1b7292 */ /* 0x000fe4000f8e3cff */
[----:B------:R-:W-:Y:S02]  /*1f20*/  ULEA UR8, UR30, UR36, 0x3 ;  /* 0x000000241e087291 */ /* 0x000fe4000f8e18ff */
[----:B------:R-:W-:Y:S02]  /*1f30*/  UIADD3 UR34, UP0, UPT, UR46, 0x80, URZ ;  /* 0x000000802e227890 */ /* 0x000fe4000ff1e0ff */
[----:B------:R-:W-:Y:S01]  /*1f40*/  ULOP3.LUT UR9, UR9, 0xfefffff8, URZ, 0xc0, !UPT ;  /* 0xfefffff809097892 */ /* 0x000fe2000f8ec0ff */
[----:B--2---:R-:W-:Y:S01]  /*1f50*/  MOV R0, UR27 ;  /* 0x0000001b00007c02 */ /* 0x004fe20008000f00 */
[----:B------:R-:W-:Y:S02]  /*1f60*/  USHF.L.U32 UR10, UR28, 0x6, URZ ;  /* 0x000000061c0a7899 */ /* 0x000fe400080006ff */
[----:B------:R-:W-:Y:S01]  /*1f70*/  UIADD3.X UR35, UPT, UPT, URZ, UR47, URZ, UP0, !UPT ;  /* 0x0000002fff237290 */ /* 0x000fe200087fe4ff */
[----:B---3--:R-:W-:Y:S01]  /*1f80*/  SHF.L.U32 R3, R0, 0x1f, RZ ;  /* 0x0000001f00037819 */ /* 0x008fe200000006ff */
[----:B------:R-:W-:Y:S02]  /*1f90*/  UIADD3 UR32, UP3, UPT, UR46, 0x200, URZ ;  /* 0x000002002e207890 */ /* 0x000fe4000ff7e0ff */
[----:B------:R-:W-:Y:S01]  /*1fa0*/  UIADD3 UR37, UPT, UPT, UR20, 0x1, URZ ;  /* 0x0000000114257890 */ /* 0x000fe2000fffe0ff */
[----:B------:R3:W1:Y:S01]  /*1fb0*/  SYNCS.PHASECHK.TRANS64.TRYWAIT P0, [UR8+0xd0], R3 ;  /* 0x0000d003ff0075a7 */ /* 0x0006620008001108 */
[----:B------:R-:W-:Y:S02]  /*1fc0*/  UIMAD UR8, UR21, UR24, UR5 ;  /* 0x00000018150872a4 */ /* 0x000fe4000f8e0205 */
[----:B------:R-:W-:Y:S02]  /*1fd0*/  UIMAD UR7, UR22, UR25, UR6 ;  /* 0x00000019160772a4 */ /* 0x000fe4000f8e0206 */
[----:B------:R-:W-:Y:S02]  /*1fe0*/  ULEA UR15, UR8, UR15, 0x5 ;  /* 0x0000000f080f7291 */ /* 0x000fe4000f8e28ff */
[----:B------:R-:W-:Y:S02]  /*1ff0*/  UIADD3 UR8, UPT, UPT, UR16, 0x4400, URZ ;  /* 0x0000440010087890 */ /* 0x000fe4000fffe0ff */
[----:B------:R-:W-:Y:S02]  /*2000*/  ULEA UR7, UR7, UR15, 0xa ;  /* 0x0000000f07077291 */ /* 0x000fe4000f8e50ff */
[----:B------:R-:W-:Y:S02]  /*2010*/  UIADD3.X UR33, UPT, UPT, URZ, UR47, URZ, UP3, !UPT ;  /* 0x0000002fff217290 */ /* 0x000fe40009ffe4ff */
[----:B------:R-:W-:Y:S02]  /*2020*/  UPRMT UR7, UR7, 0x5410, URZ ;  /* 0x0000541007077896 */ /* 0x000fe400080000ff */
[----:B------:R-:W-:Y:S02]  /*2030*/  UIADD3 UR16, UPT, UPT, UR16, 0x1e400, URZ ;  /* 0x0001e40010107890 */ /* 0x000fe4000fffe0ff */
[----:B------:R-:W-:Y:S02]  /*2040*/  UISETP.NE.AND UP2, UPT, UR37, UR48, UPT ;  /* 0x000000302500728c */ /* 0x000fe4000bf45270 */
[----:B------:R-:W-:Y:S02]  /*2050*/  UIADD3 UR29, UPT, UPT, UR21, 0x1, URZ ;  /* 0x00000001151d7890 */ /* 0x000fe4000fffe0ff */
[----:B------:R-:W-:Y:S02]  /*2060*/  UIADD3 UR26, UPT, UPT, UR22, 0x1, URZ ;  /* 0x00000001161a7890 */ /* 0x000fe4000fffe0ff */
[----:B------:R-:W-:Y:S01]  /*2070*/  UIADD3 UR31, UPT, UPT, UR31, 0x1, URZ ;  /* 0x000000011f1f7890 */ /* 0x000fe2000fffe0ff */
[----:B------:R-:W-:Y:S01]  /*2080*/  UMOV UR44, 0x0 ;  /* 0x00000000002c7882 */ /* 0x000fe20000000000 */
[----:B------:R-:W-:Y:S01]  /*2090*/  UMOV UR45, 0x10000000 ;  /* 0x10000000002d7882 */ /* 0x000fe20000000000 */
[----:B------:R-:W-:Y:S02]  /*20a0*/  UMOV UR17, UR9 ;  /* 0x0000000900117c82 */ /* 0x000fe40008000000 */
[----:B------:R-:W-:Y:S01]  /*20b0*/  @UP2 UIADD3 UR29, UPT, UPT, UR21, URZ, URZ ;  /* 0x000000ff151d2290 */ /* 0x000fe2000fffe0ff */
[----:B------:R2:W-:Y:S01]  /*20c0*/  UTMALDG.5D.IM2COL.2CTA [UR8], [UR34], UR7, desc[UR44] ;  /* 0x00002c08220073b4 */ /* 0x0005e20008261007 */
[----:B------:R-:W-:Y:S02]  /*20d0*/  UMOV UR18, UR10 ;  /* 0x0000000a00127c82 */ /* 0x000fe40008000000 */
[----:B------:R-:W-:Y:S01]  /*20e0*/  UISETP.NE.AND UP1, UPT, UR29, UR40, UPT ;  /* 0x000000281d00728c */ /* 0x000fe2000bf25270 */
[----:B------:R4:W-:Y:S10]  /*20f0*/  UTMALDG.5D.2CTA [UR16], [UR32], desc[UR44] ;  /* 0x00002c10200075b4 */ /* 0x0009f40008221000 */
[----:B------:R-:W-:Y:S04]  /*2100*/  @UP1 UIADD3 UR26, UPT, UPT, UR22, URZ, URZ ;  /* 0x000000ff161a1290 */ /* 0x000fe8000fffe0ff */
[----:B------:R-:W-:Y:S02]  /*2110*/  UISETP.NE.AND UP0, UPT, UR26, UR41, UPT ;  /* 0x000000291a00728c */ /* 0x000fe4000bf05270 */
[----:B--2---:R-:W-:Y:S09]  /*2120*/  UIADD3 UR8, UPT, UPT, UR28, 0x1, URZ ;  /* 0x000000011c087890 */ /* 0x004ff2000fffe0ff */
[----:B------:R-:W-:Y:S01]  /*2130*/  @UP0 UIADD3 UR8, UPT, UPT, UR28, URZ, URZ ;  /* 0x000000ff1c080290 */ /* 0x000fe2000fffe0ff */
[----:B------:R-:W-:Y:S01]  /*2140*/  UMOV UR7, UR30 ;  /* 0x0000001e00077c82 */ /* 0x000fe20008000000 */
[----:B----4-:R-:W-:Y:S02]  /*2150*/  USEL UR22, UR26, URZ, UP0 ;  /* 0x000000ff1a167287 */ /* 0x010fe40008000000 */
[----:B------:R-:W-:Y:S02]  /*2160*/  UISETP.NE.AND UP0, UPT, UR31, UR42, UPT ;  /* 0x0000002a1f00728c */ /* 0x000fe4000bf05270 */
[----:B------:R-:W-:Y:S02]  /*2170*/  USEL UR20, UR37, URZ, UP2 ;  /* 0x000000ff25147287 */ /* 0x000fe40009000000 */
[----:B------:R-:W-:Y:S01]  /*2180*/  USEL UR21, UR29, URZ, UP1 ;  /* 0x000000ff1d157287 */ /* 0x000fe20008800000 */
[----:B------:R-:W-:Y:S04]  /*2190*/  UMOV UR28, UR8 ;  /* 0x00000008001c7c82 */ /* 0x000fe80008000000 */
[----:B---3--:R-:W-:Y:S07]  /*21a0*/  BRA.U UP0, `(.L_x_29) ;  /* 0xfffffffd00007547 */ /* 0x008fee000b83ffff */
.L_x_23:
[----:B------:R-:W-:Y:S01]  /*21b0*/  ULEA UR4, UR30, UR36, 0x3 ;  /* 0x000000241e047291 */ /* 0x000fe2000f8e18ff */
[----:B-1----:R-:W-:Y:S01]  /*21c0*/  MOV R0, UR27 ;  /* 0x0000001b00007c02 */ /* 0x002fe20008000f00 */
[----:B------:R-:W-:Y:S01]  /*21d0*/  @!P1 SYNCS.ARRIVE.TRANS64.A1T0 RZ, [UR36+0x1c8], RZ ;  /* 0x0001c8ffffff99a7 */ /* 0x000fe20008100024 */
[----:B------:R-:W-:Y:S02]  /*21e0*/  UISETP.GE.AND UP0, UPT, UR51, 0x1, UPT ;  /* 0x000000013300788c */ /* 0x000fe4000bf06270 */
[----:B------:R-:W-:-:S04]  /*21f0*/  SHF.L.U32 R0, R0, 0x1f, RZ ;  /* 0x0000001f00007819 */ /* 0x000fc800000006ff */
[----:B--2---:R1:W2:Y:S03]  /*2200*/  SYNCS.PHASECHK.TRANS64.TRYWAIT P0, [UR4+0xd0], R0 ;  /* 0x0000d000ff0075a7 */ /* 0x0042a60008001104 */
[----:B------:R-:W-:Y:S05]  /*2210*/  BRA.U !UP0, `(.L_x_30) ;  /* 0x0000000508a07547 */ /* 0x000fea000b800000 */
[----:B------:R-:W3:Y:S01]  /*2220*/  LDCU.128 UR8, c[0x0][0x480] ;  /* 0x00009000ff0877ac */ /* 0x000ee20008000c00 */
[----:B------:R-:W4:Y:S01]  /*2230*/  LDCU.128 UR32, c[0x0][0x490] ;  /* 0x00009200ff2077ac */ /* 0x000f220008000c00 */
[----:B------:R-:W1:Y:S01]  /*2240*/  LDCU UR13, c[0x0][0x4c8] ;  /* 0x00009900ff0d77ac */ /* 0x000e620008000800 */
        /* <DEDUP_REMOVED lines=10> */
[----:B------:R-:W1:Y:S05]  /*22f0*/  LDCU.64 UR40, c[0x0][0x390] ;  /* 0x00007200ff2877ac */ /* 0x000e6a0008000a00 */
[----:B------:R-:W-:Y:S01]  /*2300*/  UMOV UR4, UR7 ;  /* 0x0000000700047c82 */ /* 0x000fe20008000000 */
[----:B------:R-:W1:Y:S01]  /*2310*/  LDCU.64 UR24, c[0x0][0x4d0] ;  /* 0x00009a00ff1877ac */ /* 0x000e620008000a00 */
[----:B------:R-:W-:Y:S01]  /*2320*/  USHF.R.U32.HI UR4, URZ, UR33, UR4 ;  /* 0x00000021ff047299 */ /* 0x000fe20008011604 */
[----:B------:R-:W4:Y:S03]  /*2330*/  LDCU.64 UR32, c[0x0][0x4c0] ;  /* 0x00009800ff2077ac */ /* 0x000f260008000a00 */
[----:B------:R-:W-:-:S02]  /*2340*/  USEL UR4, UR5, UR4, !UP0 ;  /* 0x0000000405047287 */ /* 0x000fc4000c000000 */
[----:B------:R-:W-:Y:S02]  /*2350*/  UISETP.NE.AND UP0, UPT, UR34, 0x1, UPT ;  /* 0x000000012200788c */ /* 0x000fe4000bf05270 */
[----:B------:R-:W-:Y:S02]  /*2360*/  UIMAD.WIDE.U32 UR6, UR4, UR35, URZ ;  /* 0x00000023040672a5 */ /* 0x000fe4000f8e00ff */
[----:B------:R-:W-:Y:S01]  /*2370*/  UIADD3 UR42, UPT, UPT, UR51, UR42, URZ ;  /* 0x0000002a332a7290 */ /* 0x000fe2000fffe0ff */
[----:B------:R-:W-:-:S04]  /*2380*/  UMOV UR37, UR51 ;  /* 0x0000003300257c82 */ /* 0x000fc80008000000 */
[----:B------:R-:W-:Y:S01]  /*2390*/  UMOV UR6, UR7 ;  /* 0x0000000700067c82 */ /* 0x000fe20008000000 */
[----:B------:R-:W-:Y:S02]  /*23a0*/  UIADD3 UR7, UPT, UPT, -UR5, URZ, URZ ;  /* 0x000000ff05077290 */ /* 0x000fe4000fffe1ff */
[----:B---3--:R-:W-:Y:S02]  /*23b0*/  USHF.R.U32.HI UR6, URZ, UR9, UR6 ;  /* 0x00000009ff067299 */ /* 0x008fe40008011606 */
[----:B------:R-:W-:Y:S02]  /*23c0*/  UIMAD UR7, UR8, UR7, UR43 ;  /* 0x00000007080772a4 */ /* 0x000fe4000f8e022b */
[----:B------:R-:W-:Y:S02]  /*23d0*/  USEL UR14, UR4, UR6, !UP0 ;  /* 0x00000006040e7287 */ /* 0x000fe4000c000000 */
[----:B------:R-:W-:Y:S02]  /*23e0*/  UIADD3 UR6, UPT, UPT, -UR4, URZ, URZ ;  /* 0x000000ff04067290 */ /* 0x000fe4000fffe1ff */
[----:B------:R-:W-:-:S02]  /*23f0*/  UIADD3 UR9, UPT, UPT, -UR14, URZ, URZ ;  /* 0x000000ff0e097290 */ /* 0x000fc4000fffe1ff */
[----:B------:R-:W-:Y:S02]  /*2400*/  UIMAD UR12, UR11, UR6, UR5 ;  /* 0x000000060b0c72a4 */ /* 0x000fe4000f8e0205 */
[----:B------:R-:W-:Y:S02]  /*2410*/  UIMAD UR9, UR34, UR9, UR4 ;  /* 0x00000009220972a4 */ /* 0x000fe4000f8e0204 */
[----:B----4-:R-:W-:Y:S01]  /*2420*/  UIMAD UR11, UR7, UR32, UR10 ;  /* 0x00000020070b72a4 */ /* 0x010fe2000f8e020a */
[----:B------:R-:W3:Y:S02]  /*2430*/  LDCU UR43, c[0x0][0x38c] ;  /* 0x00007180ff2b77ac */ /* 0x000ee40008000800 */
[----:B------:R-:W4:Y:S01]  /*2440*/  LDCU UR6, c[0x0][0x500] ;  /* 0x0000a000ff0677ac */ /* 0x000f220008000800 */
[----:B------:R-:W2:Y:S01]  /*2450*/  LDCU.64 UR4, c[0x0][0x4f8] ;  /* 0x00009f00ff0477ac */ /* 0x000ea20008000a00 */
[----:B-1----:R-:W-:Y:S02]  /*2460*/  UIMAD UR12, UR12, UR33, UR16 ;  /* 0x000000210c0c72a4 */ /* 0x002fe4000f8e0210 */
[----:B------:R-:W-:Y:S01]  /*2470*/  UIMAD UR13, UR9, UR13, UR17 ;  /* 0x0000000d090d72a4 */ /* 0x000fe2000f8e0211 */
[----:B------:R-:W-:-:S11]  /*2480*/  UMOV UR7, UR30 ;  /* 0x0000001e00077c82 */ /* 0x000fd60008000000 */
.L_x_36:
[----:B------:R-:W-:Y:S01]  /*2490*/  @!P3 MOV R3, 0x4000 ;  /* 0x000040000003b802 */ /* 0x000fe20000000f00 */
[----:B------:R-:W-:Y:S01]  /*24a0*/  ULEA UR9, UR7, UR36, 0x3 ;  /* 0x0000002407097291 */ /* 0x000fe2000f8e18ff */
[----:B--2---:R-:W-:Y:S11]  /*24b0*/  @P0 BRA `(.L_x_31) ;  /* 0x0000000000100947 */ /* 0x004ff60003800000 */
[----:B------:R-:W-:Y:S04]  /*24c0*/  MOV R0, UR27 ;  /* 0x0000001b00007c02 */ /* 0x000fe80008000f00 */
[----:B------:R-:W-:Y:S04]  /*24d0*/  SHF.L.U32 R5, R0, 0x1f, RZ ;  /* 0x0000001f00057819 */ /* 0x000fe800000006ff */
[----:B------:R-:W1:Y:S02]  /*24e0*/  SYNCS.PHASECHK.TRANS64.TRYWAIT P0, [UR9+0xd0], R5 ;  /* 0x0000d005ff0075a7 */ /* 0x000e640008001109 */
[----:B-1----:R-:W-:Y:S05]  /*24f0*/  @!P0 BRA `(.L_x_32) ;  /* 0x0000006c00e48947 */ /* 0x002fea0003800000 */
.L_x_31:
[----:B------:R2:W-:Y:S01]  /*2500*/  @!P3 SYNCS.ARRIVE.TRANS64 RZ, [UR9], R3 ;  /* 0x00000003ffffb9a7 */ /* 0x0005e20008000009 */
[----:B------:R-:W-:Y:S04]  /*2510*/  ULOP3.LUT UR8, UR38, 0x2, URZ, 0xfc, !UPT ;  /* 0x0000000226087892 */ /* 0x000fe8000f8efcff */
[----:B------:R-:W-:Y:S09]  /*2520*/  UISETP.NE.AND UP0, UPT, UR8, 0x2, UPT ;  /* 0x000000020800788c */ /* 0x000ff2000bf05270 */
[----:B------:R-:W-:Y:S05]  /*2530*/  BRA.U UP0, `(.L_x_33) ;  /* 0x0000000100047547 */ /* 0x000fea000b800000 */
[----:B---34-:R-:W-:Y:S05]  /*2540*/  BPT.TRAP 0x1 ;  /* 0x000000040000795c */ /* 0x018fea0000300000 */
.L_x_33:
[----:B------:R-:W-:Y:S04]  /*2550*/  BSSY.RECONVERGENT B0, `(.L_x_34) ;  /* 0x0000003000007945 */ /* 0x000fe80003800200 */
[----:B------:R-:W-:Y:S05]  /*2560*/  @P2 BRA `(.L_x_35) ;  /* 0x0000000000042947 */ /* 0x000fea0003800000 */
[----:B---34-:R-:W-:Y:S05]  /*2570*/  BPT.TRAP 0x1 ;  /* 0x000000040000795c */ /* 0x018fea0000300000 */
.L_x_35:
[----:B---34-:R-:W-:Y:S05]  /*2580*/  BSYNC.RECONVERGENT B0 ;  /* 0x0000000000007941 */ /* 0x018fea0003800200 */
.L_x_34:
[----:B------:R-:W-:Y:S02]  /*2590*/  UIADD3 UR8, UPT, UPT, UR7, 0x1, URZ ;  /* 0x0000000107087890 */ /* 0x000fe4000fffe0ff */
[----:B------:R-:W-:Y:S02]  /*25a0*/  UIMAD UR16, UR20, UR23, UR4 ;  /* 0x00000017141072a4 */ /* 0x000fe4000f8e0204 */
[----:B------:R-:W-:Y:S02]  /*25b0*/  UISETP.NE.AND UP0, UPT, UR8, 0x1a, UPT ;  /* 0x0000001a0800788c */ /* 0x000fe4000bf05270 */
[----:B------:R-:W-:Y:S02]  /*25c0*/  UIMAD UR15, UR21, UR24, UR5 ;  /* 0x00000018150f72a4 */ /* 0x000fe4000f8e0205 */
[----:B------:R-:W-:Y:S02]  /*25d0*/  USEL UR10, URZ, 0x1, UP0 ;  /* 0x00000001ff0a7887 */ /* 0x000fe40008000000 */
[----:B------:R-:W-:Y:S02]  /*25e0*/  USEL UR30, UR8, URZ, UP0 ;  /* 0x000000ff081e7287 */ /* 0x000fe40008000000 */
[----:B------:R-:W-:Y:S02]  /*25f0*/  ULOP3.LUT UR27, UR27, UR10, URZ, 0x3c, !UPT ;  /* 0x0000000a1b1b7292 */ /* 0x000fe4000f8e3cff */
[----:B------:R-:W-:Y:S02]  /*2600*/  ULEA UR8, UR30, UR36, 0x3 ;  /* 0x000000241e087291 */ /* 0x000fe4000f8e18ff */
[----:B------:R-:W-:Y:S02]  /*2610*/  ULEA UR17, UR7, UR36, 0xc ;  /* 0x0000002407117291 */ /* 0x000fe4000f8e60ff */
[----:B------:R-:W-:Y:S01]  /*2620*/  UIMAD UR7, UR22, UR25, UR6 ;  /* 0x00000019160772a4 */ /* 0x000fe2000f8e0206 */
[----:B-1----:R-:W-:Y:S01]  /*2630*/  MOV R0, UR27 ;  /* 0x0000001b00007c02 */ /* 0x002fe20008000f00 */
[----:B------:R-:W-:Y:S02]  /*2640*/  ULEA UR15, UR15, UR16, 0x5 ;  /* 0x000000100f0f7291 */ /* 0x000fe4000f8e28ff */
[----:B------:R-:W-:Y:S01]  /*2650*/  UIADD3 UR34, UP0, UPT, UR46, 0x80, URZ ;  /* 0x000000802e227890 */ /* 0x000fe2000ff1e0ff */
[----:B--2---:R-:W-:Y:S01]  /*2660*/  SHF.L.U32 R3, R0, 0x1f, RZ ;  /* 0x0000001f00037819 */ /* 0x004fe200000006ff */
[----:B------:R-:W-:Y:S02]  /*2670*/  ULEA UR7, UR7, UR15, 0xa ;  /* 0x0000000f07077291 */ /* 0x000fe4000f8e50ff */
[----:B------:R-:W-:Y:S01]  /*2680*/  ULOP3.LUT UR9, UR9, 0xfefffff8, URZ, 0xc0, !UPT ;  /* 0xfefffff809097892 */ /* 0x000fe2000f8ec0ff */
[----:B------:R1:W2:Y:S01]  /*2690*/  SYNCS.PHASECHK.TRANS64.TRYWAIT P0, [UR8+0xd0], R3 ;  /* 0x0000d003ff0075a7 */ /* 0x0002a20008001108 */
[----:B------:R-:W-:Y:S02]  /*26a0*/  USHF.L.U32 UR10, UR28, 0x6, URZ ;  /* 0x000000061c0a7899 */ /* 0x000fe400080006ff */
[----:B------:R-:W-:Y:S02]  /*26b0*/  UIADD3.X UR35, UPT, UPT, URZ, UR47, URZ, UP0, !UPT ;  /* 0x0000002fff237290 */ /* 0x000fe400087fe4ff */
[----:B------:R-:W-:Y:S02]  /*26c0*/  UIADD3 UR8, UPT, UPT, UR17, 0x4400, URZ ;  /* 0x0000440011087890 */ /* 0x000fe4000fffe0ff */
[----:B------:R-:W-:Y:S02]  /*26d0*/  UPRMT UR7, UR7, 0x5410, URZ ;  /* 0x0000541007077896 */ /* 0x000fe400080000ff */
[----:B------:R-:W-:Y:S02]  /*26e0*/  UIADD3 UR32, UP3, UPT, UR46, 0x200, URZ ;  /* 0x000002002e207890 */ /* 0x000fe4000ff7e0ff */
[----:B------:R-:W-:Y:S02]  /*26f0*/  UIADD3 UR16, UPT, UPT, UR17, 0x1e400, URZ ;  /* 0x0001e40011107890 */ /* 0x000fe4000fffe0ff */
[----:B------:R-:W-:Y:S02]  /*2700*/  UIADD3.X UR33, UPT, UPT, URZ, UR47, URZ, UP3, !UPT ;  /* 0x0000002fff217290 */ /* 0x000fe40009ffe4ff */
[----:B------:R-:W-:Y:S02]  /*2710*/  UIADD3 UR31, UPT, UPT, UR20, 0x1, URZ ;  /* 0x00000001141f7890 */ /* 0x000fe4000fffe0ff */
[----:B------:R-:W-:Y:S02]  /*2720*/  UIADD3 UR29, UPT, UPT, UR21, 0x1, URZ ;  /* 0x00000001151d7890 */ /* 0x000fe4000fffe0ff */
[----:B------:R-:W-:Y:S02]  /*2730*/  UISETP.NE.AND UP2, UPT, UR31, UR43, UPT ;  /* 0x0000002b1f00728c */ /* 0x000fe4000bf45270 */
[----:B------:R-:W-:Y:S01]  /*2740*/  UIADD3 UR26, UPT, UPT, UR22, 0x1, URZ ;  /* 0x00000001161a7890 */ /* 0x000fe2000fffe0ff */
[----:B------:R-:W-:Y:S01]  /*2750*/  UMOV UR44, 0x0 ;  /* 0x00000000002c7882 */ /* 0x000fe20000000000 */
[----:B------:R-:W-:Y:S01]  /*2760*/  UMOV UR45, 0x10000000 ;  /* 0x10000000002d7882 */ /* 0x000fe20000000000 */
[----:B------:R-:W-:Y:S01]  /*2770*/  UMOV UR17, UR9 ;  /* 0x0000000900117c82 */ /* 0x000fe20008000000 */
[----:B------:R3:W-:Y:S01]  /*2780*/  UTMALDG.5D.IM2COL.2CTA [UR8], [UR34], UR7, desc[UR44] ;  /* 0x00002c08220073b4 */ /* 0x0007e20008261007 */
[----:B------:R-:W-:Y:S04]  /*2790*/  UMOV UR18, UR10 ;  /* 0x0000000a00127c82 */ /* 0x000fe80008000000 */
[----:B------:R-:W-:Y:S04]  /*27a0*/  @UP2 UIADD3 UR29, UPT, UPT, UR21, URZ, URZ ;  /* 0x000000ff151d2290 */ /* 0x000fe8000fffe0ff */
[----:B------:R-:W-:Y:S01]  /*27b0*/  UISETP.NE.AND UP1, UPT, UR29, UR40, UPT ;  /* 0x000000281d00728c */ /* 0x000fe2000bf25270 */
[----:B------:R4:W-:Y:S10]  /*27c0*/  UTMALDG.5D.2CTA [UR16], [UR32], desc[UR44] ;  /* 0x00002c10200075b4 */ /* 0x0009f40008221000 */
[----:B------:R-:W-:Y:S04]  /*27d0*/  @UP1 UIADD3 UR26, UPT, UPT, UR22, URZ, URZ ;  /* 0x000000ff161a1290 */ /* 0x000fe8000fffe0ff */
[----:B------:R-:W-:Y:S02]  /*27e0*/  UISETP.NE.AND UP0, UPT, UR26, UR41, UPT ;  /* 0x000000291a00728c */ /* 0x000fe4000bf05270 */
[----:B---3--:R-:W-:Y:S09]  /*27f0*/  UIADD3 UR8, UPT, UPT, UR28, 0x1, URZ ;  /* 0x000000011c087890 */ /* 0x008ff2000fffe0ff */
[----:B------:R-:W-:Y:S02]  /*2800*/  @UP0 UIADD3 UR8, UPT, UPT, UR28, URZ, URZ ;  /* 0x000000ff1c080290 */ /* 0x000fe4000fffe0ff */
[----:B------:R-:W-:Y:S02]  /*2810*/  UIADD3 UR7, UPT, UPT, UR37, -0x1, URZ ;  /* 0xffffffff25077890 */ /* 0x000fe4000fffe0ff */
[----:B----4-:R-:W-:Y:S02]  /*2820*/  USEL UR22, UR26, URZ, UP0 ;  /* 0x000000ff1a167287 */ /* 0x010fe40008000000 */
[----:B------:R-:W-:Y:S02]  /*2830*/  UISETP.GT.U32.AND UP0, UPT, UR37, 0x1, UPT ;  /* 0x000000012500788c */ /* 0x000fe4000bf04070 */
[----:B------:R-:W-:Y:S02]  /*2840*/  USEL UR20, UR31, URZ, UP2 ;  /* 0x000000ff1f147287 */ /* 0x000fe40009000000 */
[----:B------:R-:W-:Y:S01]  /*2850*/  USEL UR21, UR29, URZ, UP1 ;  /* 0x000000ff1d157287 */ /* 0x000fe20008800000 */
[----:B------:R-:W-:Y:S01]  /*2860*/  UMOV UR37, UR7 ;  /* 0x0000000700257c82 */ /* 0x000fe20008000000 */
[----:B------:R-:W-:Y:S01]  /*2870*/  UMOV UR7, UR30 ;  /* 0x0000001e00077c82 */ /* 0x000fe20008000000 */
[----:B------:R-:W-:Y:S02]  /*2880*/  UMOV UR28, UR8 ;  /* 0x00000008001c7c82 */ /* 0x000fe40008000000 */
[----:B-1----:R-:W-:Y:S07]  /*2890*/  BRA.U UP0, `(.L_x_36) ;  /* 0xfffffff900fc7547 */ /* 0x002fee000b83ffff */
.L_x_30:
[----:B------:R-:W-:Y:S01]  /*28a0*/  SHF.L.U32 R3, R2, 0x1f, RZ ;  /* 0x0000001f02037819 */ /* 0x000fe200000006ff */
[----:B------:R-:W-:-:S03]  /*28b0*/  NOP ;  /* 0x0000000000007918 */ /* 0x000fc60000000000 */
[----:B--2---:R-:W2:Y:S02]  /*28c0*/  SYNCS.PHASECHK.TRANS64.TRYWAIT P0, [UR36+0x1d0], R3 ;  /* 0x0001d003ff0075a7 */ /* 0x004ea40008001124 */
[----:B--2---:R-:W-:Y:S05]  /*28d0*/  @!P0 BRA `(.L_x_37) ;  /* 0x0000006c00048947 */ /* 0x004fea0003800000 */
.L_x_143:
[----:B------:R-:W2:Y:S01]  /*28e0*/  LDS.128 R4, [UR36+0x210] ;  /* 0x00021024ff047984 */ /* 0x000ea20008000c00 */
[----:B------:R-:W-:Y:S02]  /*28f0*/  UIADD3 UR4, UPT, UPT, UR36, 0x1d8, URZ ;  /* 0x000001d824047890 */ /* 0x000fe4000fffe0ff */
[----:B------:R-:W-:Y:S01]  /*2900*/  UISETP.GE.AND UP0, UPT, UR39, 0x1, UPT ;  /* 0x000000012700788c */ /* 0x000fe2000bf06270 */
[----:B------:R-:W-:Y:S01]  /*2910*/  @!PT LDS RZ, [RZ] ;  /* 0x00000000fffff984 */ /* 0x000fe20000000800 */
[----:B------:R-:W-:Y:S01]  /*2920*/  @!PT LDS RZ, [RZ] ;  /* 0x00000000fffff984 */ /* 0x000fe20000000800 */
[----:B------:R-:W-:Y:S01]  /*2930*/  @!PT LDS RZ, [RZ] ;  /* 0x00000000fffff984 */ /* 0x000fe20000000800 */
[----:B------:R-:W-:Y:S01]  /*2940*/  @!PT LDS RZ, [RZ] ;  /* 0x00000000fffff984 */ /* 0x000fe20000000800 */
[----:B------:R3:W-:Y:S06]  /*2950*/  MEMBAR.ALL.CTA ;  /* 0x0000000000007992 */ /* 0x0007ec0000008000 */
[----:B---3--:R-:W3:Y:S01]  /*2960*/  FENCE.VIEW.ASYNC.S ;  /* 0x00000000000073c6 */ /* 0x008ee20000000000 */
[----:B------:R-:W-:-:S09]  /*2970*/  UPRMT UR4, URZ, 0x654, UR4 ;  /* 0x00000654ff047896 */ /* 0x000fd20008000004 */
[----:B---3--:R-:W-:Y:S01]  /*2980*/  SYNCS.ARRIVE.TRANS64.RED.A1T0 RZ, [UR4], RZ ;  /* 0x000000ffffff79a7 */ /* 0x008fe20008100404 */
[----:B--2---:R-:W-:-:S13]  /*2990*/  LOP3.LUT P0, RZ, R6, 0x1, RZ, 0xc0, !PT ;  /* 0x0000000106ff7812 */ /* 0x004fda000780c0ff */
[----:B------:R-:W-:Y:S01]  /*29a0*/  VOTEU.ANY UP1, P0 ;  /* 0x0000000000ff7886 */ /* 0x000fe20000020100 */
[----:B------:R-:W-:-:S13]  /*29b0*/  PLOP3.LUT P0, PT, PT, PT, UP1, 0x80, 0x8 ;  /* 0x000000000008781c */ /* 0x000fda0003f0f018 */
[----:B-1----:R-:W-:Y:S02]  /*29c0*/  @P0 MOV R0, R4 ;  /* 0x0000000400000202 */ /* 0x002fe40000000f00 */
[----:B------:R-:W-:Y:S02]  /*29d0*/  @P0 LOP3.LUT R4, R5, 0xffff, RZ, 0xc0, !PT ;  /* 0x0000ffff05040812 */ /* 0x000fe400078ec0ff */
[----:B------:R-:W-:Y:S02]  /*29e0*/  @P0 R2UR UR6, R0 ;  /* 0x00000000000602ca */ /* 0x000fe400000e0000 */
[----:B------:R-:W-:-:S11]  /*29f0*/  @P0 R2UR UR5, R4 ;  /* 0x00000000040502ca */ /* 0x000fd600000e0000 */
[----:B------:R-:W-:Y:S02]  /*2a00*/  @UP1 UMOV UR50, UR6 ;  /* 0x0000000600321c82 */ /* 0x000fe40008000000 */
[----:B------:R-:W-:Y:S01]  /*2a10*/  @UP1 UMOV UR49, UR5 ;  /* 0x0000000500311c82 */ /* 0x000fe20008000000 */
[----:B------:R-:W-:Y:S05]  /*2a20*/  BRA.U !UP0, `(.L_x_38) ;  /* 0x0000000108d47547 */ /* 0x000fea000b800000 */
[----:B------:R-:W1:Y:S01]  /*2a30*/  LDCU.128 UR16, c[0x0][0xc10] ;  /* 0x00018200ff1077ac */ /* 0x000e620008000c00 */
[----:B------:R-:W2:Y:S01]  /*2a40*/  LDCU UR21, c[0x0][0xc20] ;  /* 0x00018400ff1577ac */ /* 0x000ea20008000800 */
[----:B------:R-:W3:Y:S01]  /*2a50*/  LDCU UR20, c[0x0][0xc0c] ;  /* 0x00018180ff1477ac */ /* 0x000ee20008000800 */
[----:B------:R-:W4:Y:S01]  /*2a60*/  LDCU.64 UR12, c[0x0][0xc28] ;  /* 0x00018500ff0c77ac */ /* 0x000f220008000a00 */
[----:B------:R-:W-:Y:S02]  /*2a70*/  UISETP.NE.AND UP3, UPT, UR39, 0x1, UPT ;  /* 0x000000012700788c */ /* 0x000fe4000bf65270 */
[----:B-1----:R-:W-:Y:S02]  /*2a80*/  UIMAD.WIDE.U32 UR4, UR52, UR19, URZ ;  /* 0x00000013340472a5 */ /* 0x002fe4000f8e00ff */
[----:B------:R-:W-:Y:S02]  /*2a90*/  UIMAD.WIDE.U32 UR6, UR53, UR16, URZ ;  /* 0x00000010350672a5 */ /* 0x000fe4000f8e00ff */
[----:B------:R-:W-:-:S02]  /*2aa0*/  UISETP.NE.AND UP0, UPT, UR18, 0x1, UPT ;  /* 0x000000011200788c */ /* 0x000fc4000bf05270 */
[----:B------:R-:W-:Y:S01]  /*2ab0*/  UIMAD.WIDE.U32 UR14, UR49, UR19, URZ ;  /* 0x00000013310e72a5 */ /* 0x000fe2000f8e00ff */
[----:B------:R-:W-:Y:S01]  /*2ac0*/  UMOV UR4, UR5 ;  /* 0x0000000500047c82 */ /* 0x000fe20008000000 */
[----:B---3--:R-:W-:Y:S02]  /*2ad0*/  UISETP.NE.AND UP2, UPT, UR20, 0x1, UPT ;  /* 0x000000011400788c */ /* 0x008fe4000bf45270 */
[----:B--2---:R-:W-:Y:S02]  /*2ae0*/  USHF.R.U32.HI UR5, URZ, UR21, UR4 ;  /* 0x00000015ff057299 */ /* 0x004fe40008011604 */
[----:B------:R-:W-:Y:S01]  /*2af0*/  UIMAD.WIDE.U32 UR10, UR50, UR16, URZ ;  /* 0x00000010320a72a5 */ /* 0x000fe2000f8e00ff */
[----:B------:R-:W-:Y:S01]  /*2b00*/  UMOV UR4, UR7 ;  /* 0x0000000700047c82 */ /* 0x000fe20008000000 */
[----:B------:R-:W-:Y:S02]  /*2b10*/  USEL UR5, UR52, UR5, !UP0 ;  /* 0x0000000534057287 */ /* 0x000fe4000c000000 */
[----:B------:R-:W-:-:S02]  /*2b20*/  USHF.R.U32.HI UR4, URZ, UR17, UR4 ;  /* 0x00000011ff047299 */ /* 0x000fc40008011604 */
[----:B----4-:R-:W-:Y:S02]  /*2b30*/  UIMAD.WIDE.U32 UR8, UR5, UR12, URZ ;  /* 0x0000000c050872a5 */ /* 0x010fe4000f8e00ff */
[----:B------:R-:W-:Y:S01]  /*2b40*/  USEL UR6, UR53, UR4, !UP2 ;  /* 0x0000000435067287 */ /* 0x000fe2000d000000 */
[----:B------:R-:W-:Y:S02]  /*2b50*/  UMOV UR10, UR11 ;  /* 0x0000000b000a7c82 */ /* 0x000fe40008000000 */
[----:B------:R-:W-:Y:S01]  /*2b60*/  UMOV UR4, UR15 ;  /* 0x0000000f00047c82 */ /* 0x000fe20008000000 */
[----:B------:R-:W-:Y:S01]  /*2b70*/  UIMAD.WIDE.U32 UR14, UR6, UR12, URZ ;  /* 0x0000000c060e72a5 */ /* 0x000fe2000f8e00ff */
[----:B------:R-:W-:Y:S01]  /*2b80*/  UMOV UR8, UR9 ;  /* 0x0000000900087c82 */ /* 0x000fe20008000000 */
[----:B------:R-:W-:Y:S02]  /*2b90*/  USHF.R.U32.HI UR4, URZ, UR21, UR4 ;  /* 0x00000015ff047299 */ /* 0x000fe40008011604 */
[----:B------:R-:W-:-:S03]  /*2ba0*/  @UP3 USHF.R.U32.HI UR5, URZ, UR13, UR8 ;  /* 0x0000000dff053299 */ /* 0x000fc60008011608 */
[----:B------:R-:W-:Y:S01]  /*2bb0*/  UMOV UR14, UR15 ;  /* 0x0000000f000e7c82 */ /* 0x000fe20008000000 */
[----:B------:R-:W-:Y:S02]  /*2bc0*/  USHF.R.U32.HI UR17, URZ, UR17, UR10 ;  /* 0x00000011ff117299 */ /* 0x000fe4000801160a */
[----:B------:R-:W-:Y:S02]  /*2bd0*/  USEL UR4, UR49, UR4, !UP0 ;  /* 0x0000000431047287 */ /* 0x000fe4000c000000 */
[----:B------:R-:W-:Y:S02]  /*2be0*/  @UP3 USHF.R.U32.HI UR6, URZ, UR13, UR14 ;  /* 0x0000000dff063299 */ /* 0x000fe4000801160e */
[----:B------:R-:W-:Y:S02]  /*2bf0*/  UIMAD UR7, UR39, UR5, URZ ;  /* 0x00000005270772a4 */ /* 0x000fe4000f8e02ff */
[----:B------:R-:W-:Y:S02]  /*2c00*/  USEL UR5, UR50, UR17, !UP2 ;  /* 0x0000001132057287 */ /* 0x000fe4000d000000 */
[----:B------:R-:W-:-:S02]  /*2c10*/  UIMAD UR10, UR39, UR6, URZ ;  /* 0x00000006270a72a4 */ /* 0x000fc4000f8e02ff */
[----:B------:R-:W-:Y:S02]  /*2c20*/  UISETP.GE.AND UP0, UPT, UR4, UR7, UPT ;  /* 0x000000070400728c */ /* 0x000fe4000bf06270 */
[----:B------:R-:W-:Y:S02]  /*2c30*/  UIMAD.WIDE.U32 UR8, UR4, UR12, URZ ;  /* 0x0000000c040872a5 */ /* 0x000fe4000f8e00ff */
[----:B------:R-:W-:Y:S02]  /*2c40*/  UISETP.GE.OR UP0, UPT, UR5, UR10, UP0 ;  /* 0x0000000a0500728c */ /* 0x000fe40008706670 */
[----:B------:R-:W-:-:S03]  /*2c50*/  UIMAD.WIDE.U32 UR10, UR5, UR12, URZ ;  /* 0x0000000c050a72a5 */ /* 0x000fc6000f8e00ff */
[----:B------:R-:W-:Y:S01]  /*2c60*/  UMOV UR7, UR9 ;  /* 0x0000000900077c82 */ /* 0x000fe20008000000 */
[----:B------:R-:W-:Y:S02]  /*2c70*/  UIADD3 UR9, UPT, UPT, -UR4, URZ, URZ ;  /* 0x000000ff04097290 */ /* 0x000fe4000fffe1ff */
[----:B------:R-:W-:Y:S02]  /*2c80*/  USHF.R.U32.HI UR7, URZ, UR13, UR7 ;  /* 0x0000000dff077299 */ /* 0x000fe40008011607 */
[----:B------:R-:W-:Y:S02]  /*2c90*/  UIMAD UR10, UR18, UR9, UR49 ;  /* 0x00000009120a72a4 */ /* 0x000fe4000f8e0231 */
[----:B------:R-:W-:Y:S01]  /*2ca0*/  USEL UR7, UR4, UR7, !UP3 ;  /* 0x0000000704077287 */ /* 0x000fe2000d800000 */
[----:B------:R-:W-:Y:S01]  /*2cb0*/  @!UP0 UMOV UR8, UR11 ;  /* 0x0000000b00088c82 */ /* 0x000fe20008000000 */
[----:B------:R-:W-:Y:S02]  /*2cc0*/  UIADD3 UR11, UPT, UPT, -UR5, URZ, URZ ;  /* 0x000000ff050b7290 */ /* 0x000fe4000fffe1ff */
[----:B------:R-:W-:-:S02]  /*2cd0*/  @!UP0 USHF.R.U32.HI UR8, URZ, UR13, UR8 ;  /* 0x0000000dff088299 */ /* 0x000fc40008011608 */
[----:B------:R-:W-:Y:S02]  /*2ce0*/  UIADD3 UR9, UPT, UPT, -UR7, URZ, URZ ;  /* 0x000000ff07097290 */ /* 0x000fe4000fffe1ff */
[----:B------:R-:W-:Y:S02]  /*2cf0*/  @!UP0 USEL UR8, UR5, UR8, !UP3 ;  /* 0x0000000805088287 */ /* 0x000fe4000d800000 */
[----:B------:R-:W-:Y:S02]  /*2d00*/  UIMAD UR9, UR39, UR9, UR4 ;  /* 0x00000009270972a4 */ /* 0x000fe4000f8e0204 */
[----:B------:R-:W-:Y:S02]  /*2d10*/  @!UP0 UIADD3 UR7, UPT, UPT, UR7, -UR8, URZ ;  /* 0x8000000807078290 */ /* 0x000fe4000fffe0ff */
[----:B------:R-:W-:Y:S02]  /*2d20*/  @!UP0 UIMAD UR8, UR9, UR6, UR8 ;  /* 0x00000006090882a4 */ /* 0x000fe4000f8e0208 */
[----:B------:R-:W-:-:S02]  /*2d30*/  @!UP0 UIMAD UR4, UR39, UR7, UR5 ;  /* 0x00000007270482a4 */ /* 0x000fc4000f8e0205 */
[----:B------:R-:W-:Y:S02]  /*2d40*/  UIMAD UR6, UR20, UR11, UR50 ;  /* 0x0000000b140672a4 */ /* 0x000fe4000f8e0232 */
[----:B------:R-:W-:Y:S01]  /*2d50*/  UIMAD UR49, UR4, UR18, UR10 ;  /* 0x00000012043172a4 */ /* 0x000fe2000f8e020a */
[----:B------:R-:W-:Y:S02]  /*2d60*/  @!UP0 UMOV UR5, UR8 ;  /* 0x0000000800058c82 */ /* 0x000fe40008000000 */
[----:B------:R-:W-:-:S12]  /*2d70*/  UIMAD UR50, UR5, UR20, UR6 ;  /* 0x00000014053272a4 */ /* 0x000fd8000f8e0206 */
.L_x_38:
[----:B------:R-:W1:Y:S02]  /*2d80*/  LDCU UR4, c[0x0][0xc30] ;  /* 0x00018600ff0477ac */ /* 0x000e640008000800 */
[----:B-1----:R-:W-:-:S09]  /*2d90*/  UISETP.NE.AND UP0, UPT, UR4, 0x1, UPT ;  /* 0x000000010400788c */ /* 0x002fd2000bf05270 */
[----:B------:R-:W-:Y:S05]  /*2da0*/  BRA.U UP0, `(.L_x_39) ;  /* 0x0000000100447547 */ /* 0x000fea000b800000 */
[----:B------:R-:W1:Y:S01]  /*2db0*/  LDCU.128 UR8, c[0x0][0xc10] ;  /* 0x00018200ff0877ac */ /* 0x000e620008000c00 */
[----:B------:R-:W2:Y:S01]  /*2dc0*/  LDCU UR12, c[0x0][0xc0c] ;  /* 0x00018180ff0c77ac */ /* 0x000ea20008000800 */
[----:B------:R-:W3:Y:S01]  /*2dd0*/  LDCU UR13, c[0x0][0xc20] ;  /* 0x00018400ff0d77ac */ /* 0x000ee20008000800 */
[----:B-1----:R-:W-:Y:S02]  /*2de0*/  UIMAD.WIDE.U32 UR6, UR50, UR8, URZ ;  /* 0x00000008320672a5 */ /* 0x002fe4000f8e00ff */
[----:B------:R-:W-:Y:S02]  /*2df0*/  UIMAD.WIDE.U32 UR4, UR49, UR11, URZ ;  /* 0x0000000b310472a5 */ /* 0x000fe4000f8e00ff */
[----:B--2---:R-:W-:Y:S02]  /*2e00*/  UISETP.NE.AND UP2, UPT, UR12, 0x1, UPT ;  /* 0x000000010c00788c */ /* 0x004fe4000bf45270 */
[----:B------:R-:W-:Y:S01]  /*2e10*/  UISETP.NE.AND UP0, UPT, UR10, 0x1, UPT ;  /* 0x000000010a00788c */ /* 0x000fe2000bf05270 */
[----:B------:R-:W-:-:S02]  /*2e20*/  UMOV UR6, UR7 ;  /* 0x0000000700067c82 */ /* 0x000fc40008000000 */
[----:B------:R-:W-:Y:S01]  /*2e30*/  UMOV UR4, UR5 ;  /* 0x0000000500047c82 */ /* 0x000fe20008000000 */
[----:B------:R-:W-:Y:S02]  /*2e40*/  USHF.R.U32.HI UR6, URZ, UR9, UR6 ;  /* 0x00000009ff067299 */ /* 0x000fe40008011606 */
[----:B---3--:R-:W-:Y:S02]  /*2e50*/  USHF.R.U32.HI UR4, URZ, UR13, UR4 ;  /* 0x0000000dff047299 */ /* 0x008fe40008011604 */
[----:B------:R-:W-:Y:S02]  /*2e60*/  USEL UR5, UR50, UR6, !UP2 ;  /* 0x0000000632057287 */ /* 0x000fe4000d000000 */
[----:B------:R-:W-:-:S04]  /*2e70*/  USEL UR4, UR49, UR4, !UP0 ;  /* 0x0000000431047287 */ /* 0x000fc8000c000000 */
[----:B------:R-:W-:Y:S02]  /*2e80*/  UIADD3 UR6, UPT, UPT, UR5, -UR4, URZ ;  /* 0x8000000405067290 */ /* 0x000fe4000fffe0ff */
[----:B------:R-:W-:Y:S02]  /*2e90*/  UIADD3 UR4, UPT, UPT, -UR5, UR4, URZ ;  /* 0x0000000405047290 */ /* 0x000fe4000fffe1ff */
[----:B------:R-:W-:Y:S02]  /*2ea0*/  UIMAD UR49, UR6, UR10, UR49 ;  /* 0x0000000a063172a4 */ /* 0x000fe4000f8e0231 */
[----:B------:R-:W-:-:S12]  /*2eb0*/  UIMAD UR50, UR4, UR12, UR50 ;  /* 0x0000000c043272a4 */ /* 0x000fd8000f8e0232 */
.L_x_39:
[----:B------:R-:W-:Y:S01]  /*2ec0*/  R2UR UR5, R89 ;  /* 0x00000000590572ca */ /* 0x000fe200000e0000 */
[----:B------:R-:W-:Y:S01]  /*2ed0*/  UMOV UR31, UR42 ;  /* 0x0000002a001f7c82 */ /* 0x000fe20008000000 */
[----:B------:R-:W-:Y:S02]  /*2ee0*/  R2UR UR4, R88 ;  /* 0x00000000580472ca */ /* 0x000fe400000e0000 */
[----:B------:R-:W-:Y:S02]  /*2ef0*/  PLOP3.LUT P1, PT, PT, PT, PT, 0x80, 0x8 ;  /* 0x000000000008781c */ /* 0x000fe40003f2f070 */
[----:B------:R-:W-:-:S07]  /*2f00*/  LOP3.LUT R2, R2, 0x1, RZ, 0x3c, !PT ;  /* 0x0000000102027812 */ /* 0x000fce00078e3cff */
[----:B------:R-:W-:Y:S02]  /*2f10*/  UIADD3 UR48, UPT, UPT, UR50, UR5, URZ ;  /* 0x0000000532307290 */ /* 0x000fe4000fffe0ff */
[----:B------:R-:W-:Y:S01]  /*2f20*/  UIADD3 UR19, UPT, UPT, UR49, UR4, URZ ;  /* 0x0000000431137290 */ /* 0x000fe2000fffe0ff */
[----:B------:R-:W-:Y:S11]  /*2f30*/  BRA.U UP1, `(.L_x_40) ;  /* 0xffffffe901b07547 */ /* 0x000ff6000b83ffff */
[----:B------:R-:W-:Y:S01]  /*2f40*/  UIADD3 UR36, UPT, UPT, UR36, 0xd0, URZ ;  /* 0x000000d024247890 */ /* 0x000fe2000fffe0ff */
[----:B------:R-:W-:-:S03]  /*2f50*/  MOV R3, UR27 ;  /* 0x0000001b00037c02 */ /* 0x000fc60008000f00 */
[----:B------:R-:W-:Y:S01]  /*2f60*/  ULEA UR4, UR30, UR36, 0x3 ;  /* 0x000000241e047291 */ /* 0x000fe2000f8e18ff */
[----:B------:R-:W-:-:S08]  /*2f70*/  SHF.L.U32 R3, R3, 0x1f, RZ ;  /* 0x0000001f03037819 */ /* 0x000fd000000006ff */
[----:B------:R-:W1:Y:S02]  /*2f80*/  SYNCS.PHASECHK.TRANS64.TRYWAIT P0, [UR4], R3 ;  /* 0x00000003ff0075a7 */ /* 0x000e640008001104 */
[----:B-1----:R-:W-:Y:S05]  /*2f90*/  @!P0 BRA `(.L_x_41) ;  /* 0x00000064006c8947 */ /* 0x002fea0003800000 */
.L_x_145:
[----:B------:R-:W-:-:S04]  /*2fa0*/  UIADD3 UR4, UPT, UPT, UR30, 0x1, URZ ;  /* 0x000000011e047890 */ /* 0x000fc8000fffe0ff */
[----:B------:R-:W-:-:S04]  /*2fb0*/  UISETP.NE.AND UP0, UPT, UR4, 0x1a, UPT ;  /* 0x0000001a0400788c */ /* 0x000fc8000bf05270 */
[----:B------:R-:W-:Y:S02]  /*2fc0*/  USEL UR5, URZ, 0x1, UP0 ;  /* 0x00000001ff057887 */ /* 0x000fe40008000000 */
[----:B------:R-:W-:Y:S02]  /*2fd0*/  USEL UR4, UR4, URZ, UP0 ;  /* 0x000000ff04047287 */ /* 0x000fe40008000000 */
[----:B------:R-:W-:Y:S02]  /*2fe0*/  ULOP3.LUT UR6, UR27, UR5, URZ, 0x3c, !UPT ;  /* 0x000000051b067292 */ /* 0x000fe4000f8e3cff */
[----:B------:R-:W-:-:S04]  /*2ff0*/  ULEA UR5, UR4, UR36, 0x3 ;  /* 0x0000002404057291 */ /* 0x000fc8000f8e18ff */
[----:B-1----:R-:W-:-:S04]  /*3000*/  MOV R3, UR6 ;  /* 0x0000000600037c02 */ /* 0x002fc80008000f00 */
[----:B------:R-:W-:-:S04]  /*3010*/  SHF.L.U32 R3, R3, 0x1f, RZ ;  /* 0x0000001f03037819 */ /* 0x000fc800000006ff */
[----:B------:R-:W1:Y:S02]  /*3020*/  SYNCS.PHASECHK.TRANS64.TRYWAIT P0, [UR5], R3 ;  /* 0x00000003ff0075a7 */ /* 0x000e640008001105 */
[----:B-1----:R-:W-:Y:S05]  /*3030*/  @!P0 BRA `(.L_x_42) ;  /* 0x00000064005c8947 */ /* 0x002fea0003800000 */
.L_x_147:
        /* <DEDUP_REMOVED lines=10> */
.L_x_149:
        /* <DEDUP_REMOVED lines=10> */
.L_x_151:
        /* <DEDUP_REMOVED lines=10> */
.L_x_153:
        /* <DEDUP_REMOVED lines=10> */
.L_x_155:
        /* <DEDUP_REMOVED lines=10> */
.L_x_157:
        /* <DEDUP_REMOVED lines=10> */
.L_x_159:
        /* <DEDUP_REMOVED lines=10> */
.L_x_161:
        /* <DEDUP_REMOVED lines=10> */
.L_x_163:
        /* <DEDUP_REMOVED lines=10> */
.L_x_165:
        /* <DEDUP_REMOVED lines=10> */
.L_x_167:
        /* <DEDUP_REMOVED lines=10> */
.L_x_169:
        /* <DEDUP_REMOVED lines=10> */
.L_x_171:
        /* <DEDUP_REMOVED lines=10> */
.L_x_173:
        /* <DEDUP_REMOVED lines=10> */
.L_x_175:
        /* <DEDUP_REMOVED lines=10> */
.L_x_177:
        /* <DEDUP_REMOVED lines=10> */
.L_x_179:
        /* <DEDUP_REMOVED lines=10> */
.L_x_181:
        /* <DEDUP_REMOVED lines=10> */
.L_x_183:
        /* <DEDUP_REMOVED lines=10> */
.L_x_185:
        /* <DEDUP_REMOVED lines=10> */
.L_x_187:
        /* <DEDUP_REMOVED lines=10> */
.L_x_189:
        /* <DEDUP_REMOVED lines=10> */
.L_x_191:
        /* <DEDUP_REMOVED lines=10> */
.L_x_193:
[----:B------:R-:W-:-:S04]  /*3ea0*/  UIADD3 UR4, UPT, UPT, UR4, 0x1, URZ ;  /* 0x0000000104047890 */ /* 0x000fc8000fffe0ff */
[----:B------:R-:W-:-:S04]  /*3eb0*/  UISETP.NE.AND UP0, UPT, UR4, 0x1a, UPT ;  /* 0x0000001a0400788c */ /* 0x000fc8000bf05270 */
[----:B------:R-:W-:Y:S02]  /*3ec0*/  USEL UR5, URZ, 0x1, UP0 ;  /* 0x00000001ff057887 */ /* 0x000fe40008000000 */
[----:B------:R-:W-:Y:S02]  /*3ed0*/  USEL UR4, UR4, URZ, UP0 ;  /* 0x000000ff04047287 */ /* 0x000fe40008000000 */
[----:B------:R-:W-:Y:S02]  /*3ee0*/  ULOP3.LUT UR5, UR6, UR5, URZ, 0x3c, !UPT ;  /* 0x0000000506057292 */ /* 0x000fe4000f8e3cff */
[----:B------:R-:W-:-:S04]  /*3ef0*/  ULEA UR4, UR4, UR36, 0x3 ;  /* 0x0000002404047291 */ /* 0x000fc8000f8e18ff */
[----:B------:R-:W-:Y:S02]  /*3f00*/  IMAD.U32 R2, RZ, RZ, UR5 ;  /* 0x00000005ff027e24 */ /* 0x000fe4000f8e00ff */
[----:B-1----:R-:W-:-:S03]  /*3f10*/  MOV R0, UR4 ;  /* 0x0000000400007c02 */ /* 0x002fc60008000f00 */
[----:B------:R-:W-:-:S07]  /*3f20*/  SHF.L.U32 R3, R2, 0x1f, RZ ;  /* 0x0000001f02037819 */ /* 0x000fce00000006ff */
.L_x_66:
[----:B-1----:R1:W2:Y:S02]  /*3f30*/  SYNCS.PHASECHK.TRANS64.TRYWAIT P0, [R0+URZ], R3 ;  /* 0x00000003000075a7 */ /* 0x0022a400080011ff */
[----:B--2---:R-:W-:Y:S05]  /*3f40*/  @!P0 NANOSLEEP.SYNCS 0x989680 ;  /* 0x009896800000895d */ /* 0x004fea0003900000 */
[----:B------:R-:W2:Y:S02]  /*3f50*/  @!P0 SYNCS.PHASECHK.TRANS64 P0, [R0+URZ], R3 ;  /* 0x00000003000085a7 */ /* 0x000ea400080010ff */
[----:B--2---:R-:W-:Y:S05]  /*3f60*/  @P0 EXIT ;  /* 0x000000000000094d */ /* 0x004fea0003800000 */
[----:B------:R-:W-:Y:S05]  /*3f70*/  BRA `(.L_x_66) ;  /* 0xfffffffc00ec7947 */ /* 0x000fea000383ffff */
.L_x_22:
[----:B------:R-:W-:-:S04]  /*3f80*/  UISETP.NE.AND UP0, UPT, UR23, URZ, UPT ;  /* 0x000000ff1700728c */ /* 0x000fc8000bf05270 */
[----:B------:R-:W-:-:S09]  /*3f90*/  UISETP.NE.OR UP0, UPT, UR18, 0x1, UP0 ;  /* 0x000000011200788c */ /* 0x000fd20008705670 */
[----:B------:R-:W-:Y:S05]  /*3fa0*/  BRA.U UP0, `(.L_x_67) ;  /* 0x0000000100b07547 */ /* 0x000fea000b800000 */
[----:B------:R-:W-:Y:S01]  /*3fb0*/  UMOV UR4, 0x400 ;  /* 0x0000040000047882 */ /* 0x000fe20000000000 */
[----:B------:R-:W-:Y:S01]  /*3fc0*/  HFMA2 R2, -RZ, RZ, 0, 5.9604644775390625e-08 ;  /* 0x00000001ff027431 */ /* 0x000fe200000001ff */
[----:B------:R-:W-:Y:S01]  /*3fd0*/  ULEA UR4, UR23, UR4, 0x18 ;  /* 0x0000000417047291 */ /* 0x000fe2000f8ec0ff */
[----:B------:R-:W-:Y:S01]  /*3fe0*/  ISETP.GE.U32.AND P0, PT, R3, 0x2, PT ;  /* 0x000000020300780c */ /* 0x000fe20003f06070 */
[----:B------:R-:W-:Y:S02]  /*3ff0*/  IMAD.MOV.U32 R8, RZ, RZ, RZ ;  /* 0x000000ffff087224 */ /* 0x000fe400078e00ff */
[----:B------:R-:W-:Y:S02]  /*4000*/  UIADD3 UR5, UPT, UPT, UR4, 0x1d8, URZ ;  /* 0x000001d804057890 */ /* 0x000fe4000fffe0ff */
[----:B------:R-:W-:Y:S02]  /*4010*/  UIADD3 UR8, UPT, UPT, UR4, 0x1d0, URZ ;  /* 0x000001d004087890 */ /* 0x000fe4000fffe0ff */
[----:B------:R-:W-:-:S12]  /*4020*/  UPRMT UR5, URZ, 0x654, UR5 ;  /* 0x00000654ff057896 */ /* 0x000fd80008000005 */
.L_x_70:
[----:B------:R-:W-:Y:S01]  /*4030*/  SHF.L.U32 R7, R2, 0x1f, RZ ;  /* 0x0000001f02077819 */ /* 0x000fe200000006ff */
[----:B------:R-:W-:Y:S02]  /*4040*/  IMAD.U32 R4, RZ, RZ, UR8 ;  /* 0x00000008ff047e24 */ /* 0x000fe4000f8e00ff */
[----:B------:R-:W-:Y:S01]  /*4050*/  @!P0 IMAD.MOV.U32 R5, RZ, RZ, 0x10 ;  /* 0x00000010ff058424 */ /* 0x000fe200078e00ff */
[----:B------:R-:W2:Y:S02]  /*4060*/  SYNCS.PHASECHK.TRANS64.TRYWAIT P1, [UR4+0x1d8], R7 ;  /* 0x0001d807ff0075a7 */ /* 0x000ea40008021104 */
[----:B------:R-:W-:-:S04]  /*4070*/  PRMT R9, R3, 0x654, R4 ;  /* 0x0000065403097816 */ /* 0x000fc80000000004 */
[----:B------:R-:W-:Y:S01]  /*4080*/  SEL R0, R9, R0, !P0 ;  /* 0x0000000009007207 */ /* 0x000fe20004000000 */
[----:B--2---:R-:W-:Y:S06]  /*4090*/  @!P1 BRA `(.L_x_68) ;  /* 0x0000005c00849947 */ /* 0x004fec0003800000 */
.L_x_195:
[----:B------:R-:W-:Y:S01]  /*40a0*/  UIADD3 UR6, UPT, UPT, UR4, 0x210, URZ ;  /* 0x0000021004067890 */ /* 0x000fe2000fffe0ff */
[----:B------:R3:W-:Y:S01]  /*40b0*/  @!P0 SYNCS.ARRIVE.TRANS64.RED RZ, [R0+URZ], R5 ;  /* 0x0000000500ff89a7 */ /* 0x0007e200080004ff */
[----:B------:R-:W-:Y:S01]  /*40c0*/  UIADD3 UR7, UPT, UPT, UR4, 0x1d0, URZ ;  /* 0x000001d004077890 */ /* 0x000fe2000fffe0ff */
[----:B------:R-:W-:-:S08]  /*40d0*/  LOP3.LUT R2, R2, 0x1, RZ, 0x3c, !PT ;  /* 0x0000000102027812 */ /* 0x000fd000078e3cff */
[----:B------:R-:W-:Y:S06]  /*40e0*/  UGETNEXTWORKID.BROADCAST [UR6], [UR7] ;  /* 0x00000000060073ca */ /* 0x000fec0008000100 */
[----:B---3--:R-:W-:-:S04]  /*40f0*/  SHF.L.U32 R5, R8, 0x1f, RZ ;  /* 0x0000001f08057819 */ /* 0x008fc800000006ff */
[----:B------:R-:W3:Y:S02]  /*4100*/  SYNCS.PHASECHK.TRANS64.TRYWAIT P1, [UR4+0x1d0], R5 ;  /* 0x0001d005ff0075a7 */ /* 0x000ee40008021104 */
[----:B---3--:R-:W-:Y:S05]  /*4110*/  @!P1 BRA `(.L_x_69) ;  /* 0x0000005c007c9947 */ /* 0x008fea0003800000 */
.L_x_197:
[----:B--2---:R-:W2:Y:S01]  /*4120*/  LDS.128 R4, [UR4+0x210] ;  /* 0x00021004ff047984 */ /* 0x004ea20008000c00 */
[----:B------:R-:W-:Y:S01]  /*4130*/  LOP3.LUT R8, R8, 0x1, RZ, 0x3c, !PT ;  /* 0x0000000108087812 */ /* 0x000fe200078e3cff */
[----:B------:R-:W-:Y:S01]  /*4140*/  @!PT LDS RZ, [RZ] ;  /* 0x00000000fffff984 */ /* 0x000fe20000000800 */
[----:B------:R-:W-:Y:S01]  /*4150*/  @!PT LDS RZ, [RZ] ;  /* 0x00000000fffff984 */ /* 0x000fe20000000800 */
[----:B------:R-:W-:Y:S01]  /*4160*/  @!PT LDS RZ, [RZ] ;  /* 0x00000000fffff984 */ /* 0x000fe20000000800 */
[----:B------:R-:W-:Y:S01]  /*4170*/  @!PT LDS RZ, [RZ] ;  /* 0x00000000fffff984 */ /* 0x000fe20000000800 */
[----:B------:R3:W-:Y:S06]  /*4180*/  MEMBAR.ALL.CTA ;  /* 0x0000000000007992 */ /* 0x0007ec0000008000 */
[----:B---3--:R-:W3:Y:S02]  /*4190*/  FENCE.VIEW.ASYNC.S ;  /* 0x00000000000073c6 */ /* 0x008ee40000000000 */
[----:B---3--:R-:W-:Y:S01]  /*41a0*/  SYNCS.ARRIVE.TRANS64.RED.A1T0 RZ, [UR5], RZ ;  /* 0x000000ffffff79a7 */ /* 0x008fe20008100405 */
[----:B--2---:R-:W-:-:S13]  /*41b0*/  LOP3.LUT P1, RZ, R6, 0x1, RZ, 0xc0, !PT ;  /* 0x0000000106ff7812 */ /* 0x004fda000782c0ff */
[----:B------:R-:W-:Y:S05]  /*41c0*/  @P1 BRA `(.L_x_70) ;  /* 0xfffffffc00981947 */ /* 0x000fea000383ffff */
[----:B------:R-:W-:-:S04]  /*41d0*/  SHF.L.U32 R0, R2, 0x1f, RZ ;  /* 0x0000001f02007819 */ /* 0x000fc800000006ff */
[----:B------:R-:W2:Y:S02]  /*41e0*/  SYNCS.PHASECHK.TRANS64 P0, [UR4+0x1d8], R0 ;  /* 0x0001d800ff0075a7 */ /* 0x000ea40008001004 */
[----:B-12---:R-:W-:Y:S05]  /*41f0*/  @P0 EXIT ;  /* 0x000000000000094d */ /* 0x006fea0003800000 */
[----:B------:R-:W-:-:S07]  /*4200*/  MOV R0, UR4 ;  /* 0x0000000400007c02 */ /* 0x000fce0008000f00 */
.L_x_71:
[----:B-1----:R-:W-:-:S04]  /*4210*/  SHF.L.U32 R3, R2, 0x1f, RZ ;  /* 0x0000001f02037819 */ /* 0x002fc800000006ff */
[----:B------:R1:W2:Y:S03]  /*4220*/  SYNCS.PHASECHK.TRANS64.TRYWAIT P0, [R0+URZ+0x1d8], R3 ;  /* 0x0001d803000075a7 */ /* 0x0002a600080011ff */
[----:B--2---:R-:W-:Y:S05]  /*4230*/  @!P0 NANOSLEEP.SYNCS 0x989680 ;  /* 0x009896800000895d */ /* 0x004fea0003900000 */
[----:B------:R-:W2:Y:S02]  /*4240*/  @!P0 SYNCS.PHASECHK.TRANS64 P0, [R0+URZ+0x1d8], R3 ;  /* 0x0001d803000085a7 */ /* 0x000ea400080010ff */
[----:B--2---:R-:W-:Y:S05]  /*4250*/  @P0 EXIT ;  /* 0x000000000000094d */ /* 0x004fea0003800000 */
[----:B------:R-:W-:Y:S05]  /*4260*/  BRA `(.L_x_71) ;  /* 0xfffffffc00e87947 */ /* 0x000fea000383ffff */
.L_x_67:
[----:B------:R-:W-:Y:S05]  /*4270*/  BRA.U UP4, `(.L_x_72) ;  /* 0x0000001104647547 */ /* 0x000fea000b800000 */
[----:B------:R-:W-:Y:S01]  /*4280*/  UMOV UR5, 0x40 ;  /* 0x0000004000057882 */ /* 0x000fe20000000000 */
[----:B------:R-:W-:Y:S01]  /*4290*/  NOP ;  /* 0x0000000000007918 */ /* 0x000fe20000000000 */
[----:B------:R-:W-:Y:S01]  /*42a0*/  ULEA UR5, UR23, UR5, 0x18 ;  /* 0x0000000517057291 */ /* 0x000fe2000f8ec0ff */
[----:B------:R-:W-:Y:S02]  /*42b0*/  UMOV UR6, 0x400 ;  /* 0x0000040000067882 */ /* 0x000fe40000000000 */
[----:B------:R-:W-:-:S06]  /*42c0*/  ULEA UR6, UR23, UR6, 0x18 ;  /* 0x0000000617067291 */ /* 0x000fcc000f8ec0ff */
[----:B------:R-:W2:Y:S02]  /*42d0*/  LDS.U8 R3, [UR5+0x1c] ;  /* 0x00001c05ff037984 */ /* 0x000ea40008000000 */
[----:B--2---:R-:W-:-:S13]  /*42e0*/  ISETP.NE.AND P0, PT, R3, RZ, PT ;  /* 0x000000ff0300720c */ /* 0x004fda0003f05270 */
[----:B------:R-:W-:Y:S05]  /*42f0*/  @P0 BRA `(.L_x_73) ;  /* 0x0000000400080947 */ /* 0x000fea0003800000 */
[----:B------:R-:W-:Y:S02]  /*4300*/  UISETP.NE.U32.AND UP1, UPT, UR31, 0x1, UPT ;  /* 0x000000011f00788c */ /* 0x000fe4000bf25070 */
[----:B------:R-:W-:-:S07]  /*4310*/  UIADD3 UR7, UPT, UPT, UR5, 0x8, URZ ;  /* 0x0000000805077890 */ /* 0x000fce000fffe0ff */
[----:B------:R-:W-:Y:S05]  /*4320*/  BRA.U !UP1, `(.L_x_74) ;  /* 0x00000001099c7547 */ /* 0x000fea000b800000 */
[----:B------:R-:W-:Y:S01]  /*4330*/  ELECT P0, URZ, PT ;  /* 0x0000000000ff782f */ /* 0x000fe20003800000 */
[----:B------:R-:W-:-:S12]  /*4340*/  BSSY B0, `(.L_x_74) ;  /* 0x0000025000007945 */ /* 0x000fd80003800000 */
[----:B------:R-:W-:Y:S05]  /*4350*/  @!P0 BRA `(.L_x_75) ;  /* 0x00000000008c8947 */ /* 0x000fea0003800000 */
[----:B------:R-:W-:-:S05]  /*4360*/  UMOV UR4, 0x10 ;  /* 0x0000001000047882 */ /* 0x000fca0000000000 */
[----:B------:R-:W-:Y:S04]  /*4370*/  DEPBAR.LE SB2, 0x36 ;  /* 0x0000ad800000791a */ /* 0x000fe80000000000 */
[----:B------:R-:W2:Y:S02]  /*4380*/  UTCATOMSWS.2CTA.FIND_AND_SET.ALIGN UP0, UR4, UR4 ;  /* 0x00000004000475e3 */ /* 0x000ea40008200800 */
[----:B--2---:R-:W-:Y:S01]  /*4390*/  MOV R10, UR4 ;  /* 0x00000004000a7c02 */ /* 0x004fe20008000f00 */
[----:B------:R-:W-:Y:S06]  /*43a0*/  BRA.U UP0, `(.L_x_76) ;  /* 0x0000000100187547 */ /* 0x000fec000b800000 */
.L_x_77:
[----:B------:R-:W-:Y:S05]  /*43b0*/  NANOSLEEP 0x64 ;  /* 0x000000640000795d */ /* 0x000fea0003800000 */
[----:B------:R-:W-:-:S05]  /*43c0*/  UMOV UR4, 0x10 ;  /* 0x0000001000047882 */ /* 0x000fca0000000000 */
[----:B------:R-:W-:Y:S04]  /*43d0*/  DEPBAR.LE SB2, 0x36 ;  /* 0x0000ad800000791a */ /* 0x000fe80000000000 */
[----:B------:R-:W2:Y:S02]  /*43e0*/  UTCATOMSWS.2CTA.FIND_AND_SET.ALIGN UP0, UR4, UR4 ;  /* 0x00000004000475e3 */ /* 0x000ea40008200800 */
[----:B--2---:R-:W-:Y:S01]  /*43f0*/  MOV R10, UR4 ;  /* 0x00000004000a7c02 */ /* 0x004fe20008000f00 */
[----:B------:R-:W-:Y:S05]  /*4400*/  BRA.U !UP0, `(.L_x_77) ;  /* 0xfffffffd08e87547 */ /* 0x000fea000b83ffff */
.L_x_76:
[----:B------:R-:W2:Y:S01]  /*4410*/  LDS R6, [UR5+0x10] ;  /* 0x00001005ff067984 */ /* 0x000ea20008000800 */
[----:B------:R-:W-:Y:S01]  /*4420*/  IMAD.U32 R3, RZ, RZ, UR6 ;  /* 0x00000006ff037e24 */ /* 0x000fe2000f8e00ff */
[----:B------:R-:W-:-:S03]  /*4430*/  MOV R4, UR30 ;  /* 0x0000001e00047c02 */ /* 0x000fc60008000f00 */
[----:B------:R-:W-:Y:S01]  /*4440*/  VIADD R3, R3, 0x220 ;  /* 0x0000022003037836 */ /* 0x000fe20000000000 */
[----:B--2---:R-:W-:-:S04]  /*4450*/  SHF.L.U32 R6, R6, 0x1f, RZ ;  /* 0x0000001f06067819 */ /* 0x004fc800000006ff */
[----:B------:R-:W2:Y:S02]  /*4460*/  SYNCS.PHASECHK.TRANS64.TRYWAIT P0, [UR5+0x8], R6 ;  /* 0x00000806ff0075a7 */ /* 0x000ea40008001105 */
[----:B--2---:R-:W-:Y:S05]  /*4470*/  @P0 BRA `(.L_x_78) ;  /* 0x0000000000080947 */ /* 0x004fea0003800000 */
[----:B------:R-:W2:Y:S02]  /*4480*/  SYNCS.PHASECHK.TRANS64.TRYWAIT P0, [UR5+0x8], R6 ;  /* 0x00000806ff0075a7 */ /* 0x000ea40008001105 */
[----:B--2---:R-:W-:Y:S05]  /*4490*/  @!P0 BRA `(.L_x_79) ;  /* 0x0000005800b48947 */ /* 0x004fea0003800000 */
.L_x_78:
[----:B------:R-:W-:Y:S01]  /*44a0*/  PRMT R4, R4, 0x654, R3 ;  /* 0x0000065404047816 */ /* 0x000fe20000000003 */
[----:B------:R-:W-:Y:S01]  /*44b0*/  HFMA2 R3, -RZ, RZ, 0, 5.9604644775390625e-08 ;  /* 0x00000001ff037431 */ /* 0x000fe200000001ff */
[----:B------:R-:W-:Y:S01]  /*44c0*/  UPRMT UR4, UR30, 0x654, UR7 ;  /* 0x000006541e047896 */ /* 0x000fe20008000007 */
[----:B------:R-:W-:Y:S02]  /*44d0*/  IMAD.MOV.U32 R7, RZ, RZ, 0xffff ;  /* 0x0000ffffff077424 */ /* 0x000fe400078e00ff */
[----:B--2---:R-:W-:Y:S02]  /*44e0*/  IMAD.MOV.U32 R6, RZ, RZ, 0x4 ;  /* 0x00000004ff067424 */ /* 0x004fe400078e00ff */
[----:B------:R-:W-:Y:S01]  /*44f0*/  IMAD.SHL.U32 R9, R10, 0x20, RZ ;  /* 0x000000200a097824 */ /* 0x000fe200078e00ff */
[----:B------:R-:W-:Y:S02]  /*4500*/  MOV R5, UR4 ;  /* 0x0000000400057c02 */ /* 0x000fe40008000f00 */
[-C--:B------:R-:W-:Y:S01]  /*4510*/  SHF.L.U32 R8, R7, R10.reuse, RZ ;  /* 0x0000000a07087219 */ /* 0x080fe200000006ff */
[----:B------:R2:W-:Y:S01]  /*4520*/  SYNCS.ARRIVE.TRANS64.RED RZ, [UR4], R6 ;  /* 0x00000006ffff79a7 */ /* 0x0005e20008000404 */
[----:B------:R-:W-:Y:S01]  /*4530*/  SHF.L.U32 R7, R3, R10, RZ ;  /* 0x0000000a03077219 */ /* 0x000fe200000006ff */
[----:B------:R2:W-:Y:S04]  /*4540*/  STS [UR6+0x220], R9 ;  /* 0x00022009ff007988 */ /* 0x0005e80008000806 */
[----:B------:R2:W-:Y:S04]  /*4550*/  STAS [R4.64], R10 ;  /* 0x0000000a04007dbd */ /* 0x0005e8000c0008ff */
[----:B------:R2:W-:Y:S04]  /*4560*/  ATOMS.OR RZ, [UR5+0x14], R8 ;  /* 0x00001408ffff798c */ /* 0x0005e8000b000005 */
[----:B------:R2:W-:Y:S04]  /*4570*/  ATOMS.OR RZ, [UR5+0x18], R7 ;  /* 0x00001807ffff798c */ /* 0x0005e8000b000005 */
[----:B------:R2:W-:Y:S02]  /*4580*/  ATOMS.XOR RZ, [UR5+0x10], R3 ;  /* 0x00001003ffff798c */ /* 0x0005e4000b800005 */
.L_x_75:
[----:B-1----:R-:W-:Y:S05]  /*4590*/  BSYNC B0 ;  /* 0x0000000000007941 */ /* 0x002fea0003800000 */
.L_x_74:
[----:B------:R-:W-:Y:S05]  /*45a0*/  BRA.U UP1, `(.L_x_80) ;  /* 0x00000001016c7547 */ /* 0x000fea000b800000 */
[----:B------:R-:W-:-:S03]  /*45b0*/  UMOV UR4, 0xffffffff ;  /* 0xffffffff00047882 */ /* 0x000fc60000000000 */
[----:B------:R-:W-:Y:S05]  /*45c0*/  BRA.DIV UR4, `(.L_x_81) ;  /* 0x0000005a04807947 */ /* 0x000fea000b800000 */
[----:B------:R-:W-:-:S13]  /*45d0*/  ELECT P6, URZ, PT ;  /* 0x0000000000ff782f */ /* 0x000fda00038c0000 */
.L_x_200:
[----:B------:R-:W-:Y:S05]  /*45e0*/  @!P6 BRA `(.L_x_80) ;  /* 0x00000000005ce947 */ /* 0x000fea0003800000 */
[----:B--2---:R-:W2:Y:S02]  /*45f0*/  LDS R4, [UR5+0x10] ;  /* 0x00001005ff047984 */ /* 0x004ea40008000800 */
[----:B--2---:R-:W-:-:S04]  /*4600*/  SHF.L.U32 R4, R4, 0x1f, RZ ;  /* 0x0000001f04047819 */ /* 0x004fc800000006ff */
[----:B------:R-:W2:Y:S02]  /*4610*/  SYNCS.PHASECHK.TRANS64.TRYWAIT P0, [UR5+0x8], R4 ;  /* 0x00000804ff0075a7 */ /* 0x000ea40008001105 */
[----:B--2---:R-:W-:Y:S05]  /*4620*/  @P0 BRA `(.L_x_82) ;  /* 0x0000000000080947 */ /* 0x004fea0003800000 */
[----:B------:R-:W2:Y:S02]  /*4630*/  SYNCS.PHASECHK.TRANS64.TRYWAIT P0, [UR5+0x8], R4 ;  /* 0x00000804ff0075a7 */ /* 0x000ea40008001105 */
[----:B--2---:R-:W-:Y:S05]  /*4640*/  @!P0 BRA `(.L_x_83) ;  /* 0x0000005800808947 */ /* 0x004fea0003800000 */
.L_x_82:
[----:B------:R-:W3:Y:S01]  /*4650*/  LDS R6, [UR6+0x220] ;  /* 0x00022006ff067984 */ /* 0x000ee20008000800 */
[----:B--2---:R-:W-:Y:S02]  /*4660*/  HFMA2 R3, -RZ, RZ, 0, 5.9604644775390625e-08 ;  /* 0x00000001ff037431 */ /* 0x004fe400000001ff */
[----:B------:R-:W-:Y:S01]  /*4670*/  IMAD.MOV.U32 R4, RZ, RZ, 0xffff ;  /* 0x0000ffffff047424 */ /* 0x000fe200078e00ff */
[----:B------:R-:W-:Y:S01]  /*4680*/  UPRMT UR4, UR30, 0x654, UR7 ;  /* 0x000006541e047896 */ /* 0x000fe20008000007 */
[----:B---3--:R-:W-:-:S03]  /*4690*/  IMAD.SHL.U32 R5, R6, 0x20, RZ ;  /* 0x0000002006057824 */ /* 0x008fc600078e00ff */
[-C--:B------:R-:W-:Y:S02]  /*46a0*/  SHF.L.U32 R4, R4, R6.reuse, RZ ;  /* 0x0000000604047219 */ /* 0x080fe400000006ff */
[----:B------:R-:W-:Y:S01]  /*46b0*/  SHF.L.U32 R6, R3, R6, RZ ;  /* 0x0000000603067219 */ /* 0x000fe200000006ff */
[----:B------:R3:W-:Y:S04]  /*46c0*/  STS [UR6+0x220], R5 ;  /* 0x00022005ff007988 */ /* 0x0007e80008000806 */
[----:B------:R3:W-:Y:S04]  /*46d0*/  ATOMS.OR RZ, [UR5+0x14], R4 ;  /* 0x00001404ffff798c */ /* 0x0007e8000b000005 */
[----:B------:R3:W-:Y:S01]  /*46e0*/  ATOMS.OR RZ, [UR5+0x18], R6 ;  /* 0x00001806ffff798c */ /* 0x0007e2000b000005 */
[----:B------:R-:W-:Y:S03]  /*46f0*/  SYNCS.ARRIVE.TRANS64.RED.A1T0 RZ, [UR4], RZ ;  /* 0x000000ffffff79a7 */ /* 0x000fe60008100404 */
[----:B------:R3:W-:Y:S01]  /*4700*/  ATOMS.XOR RZ, [UR5+0x10], R3 ;  /* 0x00001003ffff798c */ /* 0x0007e2000b800005 */
[----:B------:R-:W-:Y:S05]  /*4710*/  BRA `(.L_x_80) ;  /* 0x0000000000107947 */ /* 0x000fea0003800000 */
.L_x_73:
[----:B------:R-:W-:Y:S02]  /*4720*/  MOV R3, 0xffffffff ;  /* 0xffffffff00037802 */ /* 0x000fe40000000f00 */
[----:B------:R-:W-:-:S03]  /*4730*/  MOV R4, 0x4760 ;  /* 0x0000476000047802 */ /* 0x000fc60000000f00 */
[----:B------:R2:W-:Y:S04]  /*4740*/  STS [UR6+0x220], R3 ;  /* 0x00022003ff007988 */ /* 0x0005e80008000806 */
[----:B-12--5:R-:W-:Y:S05]  /*4750*/  CALL.REL.NOINC `($__internal_1_$__cuda_sm10x_tcgen05_guardrail_trap_phase_invalid_during_alloc) ;  /* 0x0000005c00a47944 */ /* 0x026fea0003c00000 */
.L_x_80:
[----:B------:R-:W-:Y:S05]  /*4760*/  WARPSYNC.ALL ;  /* 0x0000000000007948 */ /* 0x000fea0003800000 */
[----:B------:R-:W4:Y:S01]  /*4770*/  S2UR UR17, SR_CgaCtaId ;  /* 0x00000000001179c3 */ /* 0x000f220000008800 */
[----:B------:R-:W-:Y:S01]  /*4780*/  UMOV UR4, 0x400 ;  /* 0x0000040000047882 */ /* 0x000fe20000000000 */
[----:B------:R-:W-:-:S06]  /*4790*/  NOP ;  /* 0x0000000000007918 */ /* 0x000fcc0000000000 */
[----:B------:R-:W-:Y:S06]  /*47a0*/  BAR.ARV 0x6, 0xa0 ;  /* 0x0182800000007b1d */ /* 0x000fec0000002000 */
[----:B------:R-:W1:Y:S01]  /*47b0*/  LDCU.64 UR6, c[0x0][0x388] ;  /* 0x00007100ff0677ac */ /* 0x000e620008000a00 */
[----:B------:R-:W-:Y:S01]  /*47c0*/  LOP3.LUT R2, R2, 0xffff, RZ, 0xc0, !PT ;  /* 0x0000ffff02027812 */ /* 0x000fe200078ec0ff */
[----:B--2---:R-:W-:Y:S01]  /*47d0*/  IMAD.MOV.U32 R8, RZ, RZ, 0x1 ;  /* 0x00000001ff087424 */ /* 0x004fe200078e00ff */
[----:B------:R-:W-:Y:S01]  /*47e0*/  LOP3.LUT R0, R0, 0xffff, RZ, 0xc0, !PT ;  /* 0x0000ffff00007812 */ /* 0x000fe200078ec0ff */
[----:B------:R-:W2:Y:S01]  /*47f0*/  LDCU.64 UR8, c[0x0][0x390] ;  /* 0x00007200ff0877ac */ /* 0x000ea20008000a00 */
[----:B------:R-:W-:Y:S01]  /*4800*/  R2UR UR18, R2 ;  /* 0x00000000021272ca */ /* 0x000fe200000e0000 */
[----:B------:R-:W-:Y:S01]  /*4810*/  IMAD.MOV.U32 R2, RZ, RZ, RZ ;  /* 0x000000ffff027224 */ /* 0x000fe200078e00ff */
[----:B------:R-:W-:Y:S01]  /*4820*/  R2UR UR28, R0 ;  /* 0x00000000001c72ca */ /* 0x000fe200000e0000 */
[----:B------:R-:W-:Y:S01]  /*4830*/  IMAD.MOV.U32 R0, RZ, RZ, RZ ;  /* 0x000000ffff007224 */ /* 0x000fe200078e00ff */
[----:B------:R-:W-:Y:S01]  /*4840*/  UMOV UR21, URZ ;  /* 0x000000ff00157c82 */ /* 0x000fe20008000000 */
[----:B----4-:R-:W-:-:S02]  /*4850*/  ULEA UR17, UR17, UR4, 0x18 ;  /* 0x0000000411117291 */ /* 0x010fc4000f8ec0ff */
[----:B------:R-:W-:Y:S02]  /*4860*/  UISETP.NE.AND UP3, UPT, UR31, URZ, UPT ;  /* 0x000000ff1f00728c */ /* 0x000fe4000bf65270 */
[----:B------:R-:W-:Y:S01]  /*4870*/  UIADD3 UR23, UPT, UPT, UR17, 0x1d8, URZ ;  /* 0x000001d811177890 */ /* 0x000fe2000fffe0ff */
[----:B------:R-:W-:Y:S01]  /*4880*/  UMOV UR16, URZ ;  /* 0x000000ff00107c82 */ /* 0x000fe20008000000 */
[----:B------:R-:W-:Y:S01]  /*4890*/  UMOV UR26, 0x0 ;  /* 0x00000000001a7882 */ /* 0x000fe20000000000 */
[----:B-1----:R-:W-:Y:S02]  /*48a0*/  UIADD3 UR4, UPT, UPT, UR6, 0x3f, URZ ;  /* 0x0000003f06047890 */ /* 0x002fe4000fffe0ff */
[----:B---3--:R-:W1:Y:S01]  /*48b0*/  LDS R3, [UR17+0x220] ;  /* 0x00022011ff037984 */ /* 0x008e620008000800 */
[----:B------:R-:W-:Y:S02]  /*48c0*/  UPRMT UR23, URZ, 0x654, UR23 ;  /* 0x00000654ff177896 */ /* 0x000fe40008000017 */
[----:B------:R-:W-:Y:S01]  /*48d0*/  USHF.R.S32.HI UR5, URZ, 0x1f, UR4 ;  /* 0x0000001fff057899 */ /* 0x000fe20008011404 */
[----:B------:R-:W-:Y:S01]  /*48e0*/  UMOV UR27, 0x8200010 ;  /* 0x08200010001b7882 */ /* 0x000fe20000000000 */
[----:B------:R-:W-:-:S02]  /*48f0*/  UMOV UR24, 0x0 ;  /* 0x0000000000187882 */ /* 0x000fc40000000000 */
[----:B------:R-:W-:Y:S02]  /*4900*/  ULEA.HI UR4, UR5, UR4, URZ, 0x6 ;  /* 0x0000000405047291 */ /* 0x000fe4000f8f30ff */
[----:B------:R-:W-:Y:S02]  /*4910*/  UIADD3 UR5, UPT, UPT, UR17, 0x4400, URZ ;  /* 0x0000440011057890 */ /* 0x000fe4000fffe0ff */
[----:B------:R-:W-:Y:S02]  /*4920*/  USHF.R.S32.HI UR4, URZ, 0x6, UR4 ;  /* 0x00000006ff047899 */ /* 0x000fe40008011404 */
[----:B------:R-:W-:Y:S02]  /*4930*/  USHF.R.U32.HI UR5, URZ, 0x4, UR5 ;  /* 0x00000004ff057899 */ /* 0x000fe40008011605 */
[----:B------:R-:W-:Y:S02]  /*4940*/  UIMAD UR4, UR4, UR7, URZ ;  /* 0x00000007040472a4 */ /* 0x000fe4000f8e02ff */
[----:B------:R-:W-:-:S02]  /*4950*/  ULOP3.LUT UR5, UR5, 0x3fff, URZ, 0xc0, !UPT ;  /* 0x00003fff05057892 */ /* 0x000fc4000f8ec0ff */
[----:B--2---:R-:W-:Y:S02]  /*4960*/  UIMAD UR4, UR4, UR8, URZ ;  /* 0x00000008040472a4 */ /* 0x004fe4000f8e02ff */
[----:B------:R-:W-:Y:S02]  /*4970*/  ULOP3.LUT UR19, UR5, 0x10000, URZ, 0xfc, !UPT ;  /* 0x0001000005137892 */ /* 0x000fe4000f8efcff */
[----:B------:R-:W-:Y:S02]  /*4980*/  UIMAD UR6, UR4, UR9, URZ ;  /* 0x00000009040672a4 */ /* 0x000fe4000f8e02ff */
[----:B------:R-:W-:Y:S02]  /*4990*/  UIADD3 UR4, UPT, UPT, UR17, 0x1e400, URZ ;  /* 0x0001e40011047890 */ /* 0x000fe4000fffe0ff */
[----:B------:R-:W-:Y:S02]  /*49a0*/  UIADD3 UR29, UPT, UPT, UR6, -0x1, URZ ;  /* 0xffffffff061d7890 */ /* 0x000fe4000fffe0ff */
[----:B------:R-:W-:-:S02]  /*49b0*/  USHF.R.U32.HI UR4, URZ, 0x4, UR4 ;  /* 0x00000004ff047899 */ /* 0x000fc40008011604 */
[----:B------:R-:W-:Y:S02]  /*49c0*/  UISETP.GE.AND UP4, UPT, UR6, 0x1, UPT ;  /* 0x000000010600788c */ /* 0x000fe4000bf86270 */
[----:B------:R-:W-:Y:S01]  /*49d0*/  ULOP3.LUT UR4, UR4, 0x3fff, URZ, 0xc0, !UPT ;  /* 0x00003fff04047892 */ /* 0x000fe2000f8ec0ff */
[----:B------:R-:W-:-:S03]  /*49e0*/  UMOV UR25, 0x8200010 ;  /* 0x0820001000197882 */ /* 0x000fc60000000000 */
[----:B------:R-:W-:Y:S01]  /*49f0*/  ULOP3.LUT UR20, UR4, 0x10000, URZ, 0xfc, !UPT ;  /* 0x0001000004147892 */ /* 0x000fe2000f8efcff */
[C---:B-1----:R-:W-:Y:S01]  /*4a00*/  VIADD R5, R3.reuse, 0x40 ;  /* 0x0000004003057836 */ /* 0x042fe20000000000 */
[----:B------:R-:W-:-:S04]  /*4a10*/  LOP3.LUT R4, R3, 0xffff, RZ, 0xc0, !PT ;  /* 0x0000ffff03047812 */ /* 0x000fc800078ec0ff */
[----:B------:R-:W-:-:S05]  /*4a20*/  LOP3.LUT R5, R5, 0xffff, RZ, 0xc0, !PT ;  /* 0x0000ffff05057812 */ /* 0x000fca00078ec0ff */
[----:B------:R1:W-:Y:S02]  /*4a30*/  STL.64 [R1], R4 ;  /* 0x0000000401007387 */ /* 0x0003e40000100a00 */
.L_x_92:
[----:B-1----:R-:W-:-:S04]  /*4a40*/  SHF.L.U32 R5, R2, 0x1f, RZ ;  /* 0x0000001f02057819 */ /* 0x002fc800000006ff */
[----:B------:R-:W1:Y:S02]  /*4a50*/  SYNCS.PHASECHK.TRANS64.TRYWAIT P0, [UR17+0x1d0], R5 ;  /* 0x0001d005ff0075a7 */ /* 0x000e640008001111 */
[----:B-1-34-:R-:W-:Y:S05]  /*4a60*/  @!P0 BRA `(.L_x_84) ;  /* 0x0000005400908947 */ /* 0x01afea0003800000 */
.L_x_202:
[----:B-1----:R-:W1:Y:S01]  /*4a70*/  LDS.128 R4, [UR17+0x210] ;  /* 0x00021011ff047984 */ /* 0x002e620008000c00 */
[----:B------:R-:W-:Y:S01]  /*4a80*/  ULEA UR22, UR21, UR17, 0x3 ;  /* 0x0000001115167291 */ /* 0x000fe2000f8e18ff */
[----:B------:R-:W-:Y:S01]  /*4a90*/  @!PT LDS RZ, [RZ] ;  /* 0x00000000fffff984 */ /* 0x000fe20000000800 */
[----:B------:R-:W-:Y:S01]  /*4aa0*/  @!PT LDS RZ, [RZ] ;  /* 0x00000000fffff984 */ /* 0x000fe20000000800 */
[----:B------:R-:W-:Y:S01]  /*4ab0*/  @!PT LDS RZ, [RZ] ;  /* 0x00000000fffff984 */ /* 0x000fe20000000800 */
[----:B------:R-:W-:Y:S01]  /*4ac0*/  @!PT LDS RZ, [RZ] ;  /* 0x00000000fffff984 */ /* 0x000fe20000000800 */
[----:B------:R2:W-:Y:S06]  /*4ad0*/  MEMBAR.ALL.CTA ;  /* 0x0000000000007992 */ /* 0x0005ec0000008000 */
[----:B--2---:R-:W2:Y:S02]  /*4ae0*/  FENCE.VIEW.ASYNC.S ;  /* 0x00000000000073c6 */ /* 0x004ea40000000000 */
[----:B--2---:R-:W-:Y:S01]  /*4af0*/  SYNCS.ARRIVE.TRANS64.RED.A1T0 RZ, [UR23], RZ ;  /* 0x000000ffffff79a7 */ /* 0x004fe20008100417 */
[----:B-1----:R-:W-:Y:S01]  /*4b00*/  LOP3.LUT P2, RZ, R6, 0x1, RZ, 0xc0, !PT ;  /* 0x0000000106ff7812 */ /* 0x002fe2000784c0ff */
[----:B------:R-:W-:-:S12]  /*4b10*/  BRA.U UP3, `(.L_x_85) ;  /* 0x00000001030c7547 */ /* 0x000fd8000b800000 */
[----:B------:R-:W-:-:S04]  /*4b20*/  SHF.L.U32 R5, R8, 0x1f, RZ ;  /* 0x0000001f08057819 */ /* 0x000fc800000006ff */
[----:B------:R-:W1:Y:S02]  /*4b30*/  SYNCS.PHASECHK.TRANS64.TRYWAIT P0, [UR22+0x1f0], R5 ;  /* 0x0001f005ff0075a7 */ /* 0x000e640008001116 */
[----:B-1----:R-:W-:Y:S05]  /*4b40*/  @!P0 BRA `(.L_x_86) ;  /* 0x0000005400708947 */ /* 0x002fea0003800000 */
.L_x_85:
[----:B------:R-:W-:Y:S05]  /*4b50*/  BRA.U UP3, `(.L_x_87) ;  /* 0x0000000103d47547 */ /* 0x000fea000b800000 */
[----:B------:R-:W-:Y:S05]  /*4b60*/  BRA.U !UP4, `(.L_x_88) ;  /* 0x000000010cc47547 */ /* 0x000fea000b800000 */
[----:B------:R-:W-:Y:S01]  /*4b70*/  ULEA UR4, UR21, UR43, 0x2 ;  /* 0x0000002b15047291 */ /* 0x000fe2000f8e10ff */
[----:B-1----:R-:W-:-:S08]  /*4b80*/  SHF.L.U32 R4, R0, 0x1f, RZ ;  /* 0x0000001f00047819 */ /* 0x002fd000000006ff */
[----:B------:R-:W5:Y:S01]  /*4b90*/  LDL R5, [UR4] ;  /* 0x00000004ff057983 */ /* 0x000f620008100800 */
[----:B------:R-:W-:Y:S02]  /*4ba0*/  ULEA UR4, UR16, UR17, 0x3 ;  /* 0x0000001110047291 */ /* 0x000fe4000f8e18ff */
[----:B------:R-:W-:Y:S01]  /*4bb0*/  UPLOP3.LUT UP2, UPT, UPT, UPT, UPT, 0x40, 0x4 ;  /* 0x000000000004789c */ /* 0x000fe20003f4e870 */
[----:B------:R-:W-:Y:S01]  /*4bc0*/  UMOV UR15, UR29 ;  /* 0x0000001d000f7c82 */ /* 0x000fe20008000000 */
[----:B------:R-:W-:-:S05]  /*4bd0*/  UMOV UR5, UR16 ;  /* 0x0000001000057c82 */ /* 0x000fca0008000000 */
[----:B------:R1:W2:Y:S04]  /*4be0*/  SYNCS.PHASECHK.TRANS64.TRYWAIT P1, [UR4], R4 ;  /* 0x00000004ff0075a7 */ /* 0x0002a80008021104 */
.L_x_91:
[----:B---3--:R-:W-:Y:S01]  /*4bf0*/  ULEA UR10, UR5, UR17, 0x3 ;  /* 0x00000011050a7291 */ /* 0x008fe2000f8e18ff */
[----:B--2-4-:R-:W-:Y:S11]  /*4c00*/  @P1 BRA `(.L_x_89) ;  /* 0x00000000000c1947 */ /* 0x014ff60003800000 */
[----:B------:R-:W-:Y:S04]  /*4c10*/  SHF.L.U32 R7, R0, 0x1f, RZ ;  /* 0x0000001f00077819 */ /* 0x000fe800000006ff */
[----:B------:R-:W2:Y:S02]  /*4c20*/  SYNCS.PHASECHK.TRANS64.TRYWAIT P0, [UR10], R7 ;  /* 0x00000007ff0075a7 */ /* 0x000ea4000800110a */
[----:B--2---:R-:W-:Y:S05]  /*4c30*/  @!P0 BRA `(.L_x_90) ;  /* 0x00000054004c8947 */ /* 0x004fea0003800000 */
.L_x_89:
[----:B------:R-:W-:Y:S01]  /*4c40*/  UISETP.NE.AND UP0, UPT, UR15, URZ, UPT ;  /* 0x000000ff0f00728c */ /* 0x000fe2000bf05270 */
[----:B------:R-:W-:Y:S01]  /*4c50*/  PLOP3.LUT P1, PT, PT, PT, PT, 0x80, 0x8 ;  /* 0x000000000008781c */ /* 0x000fe20003f2f070 */
[----:B------:R-:W-:Y:S02]  /*4c60*/  UIADD3 UR4, UPT, UPT, UR5, 0x1, URZ ;  /* 0x0000000105047890 */ /* 0x000fe4000fffe0ff */
[----:B------:R-:W-:Y:S02]  /*4c70*/  ULEA UR8, UR5, UR20, 0x8 ;  /* 0x0000001405087291 */ /* 0x000fe4000f8e40ff */
[----:B------:R-:W-:Y:S01]  /*4c80*/  UISETP.NE.AND UP1, UPT, UR4, 0x1a, UPT ;  /* 0x0000001a0400788c */ /* 0x000fe2000bf25270 */
[----:B------:R-:W-:Y:S01]  /*4c90*/  PLOP3.LUT P0, PT, PT, PT, UP0, 0x80, 0x8 ;  /* 0x000000000008781c */ /* 0x000fe20003f0f008 */
[----:B------:R-:W-:Y:S02]  /*4ca0*/  UIADD3 UR12, UPT, UPT, UR8, 0x2, URZ ;  /* 0x00000002080c7890 */ /* 0x000fe4000fffe0ff */
[----:B------:R-:W-:Y:S02]  /*4cb0*/  USEL UR6, URZ, 0x1, UP1 ;  /* 0x00000001ff067887 */ /* 0x000fe40008800000 */
[----:B------:R-:W-:Y:S02]  /*4cc0*/  USEL UR16, UR4, URZ, UP1 ;  /* 0x000000ff04107287 */ /* 0x000fe40008800000 */
[----:B------:R-:W-:Y:S02]  /*4cd0*/  UIADD3 UR10, UPT, UPT, UR10, 0xd0, URZ ;  /* 0x000000d00a0a7890 */ /* 0x000fe4000fffe0ff */
[----:B------:R-:W-:Y:S01]  /*4ce0*/  @UP0 ULEA UR4, UR16, UR17, 0x3 ;  /* 0x0000001110040291 */ /* 0x000fe2000f8e18ff */
[----:B------:R-:W-:Y:S01]  /*4cf0*/  LOP3.LUT R0, R0, UR6, RZ, 0x3c, !PT ;  /* 0x0000000600007c12 */ /* 0x000fe2000f8e3cff */
[----:B------:R-:W-:Y:S01]  /*4d00*/  UMOV UR9, 0x80004020 ;  /* 0x8000402000097882 */ /* 0x000fe20000000000 */
[----:B------:R-:W-:Y:S01]  /*4d10*/  UMOV UR13, 0x80004020 ;  /* 0x80004020000d7882 */ /* 0x000fe20000000000 */
[----:B------:R-:W-:Y:S01]  /*4d20*/  UMOV UR7, 0x80004020 ;  /* 0x8000402000077882 */ /* 0x000fe20000000000 */
[----:B-1----:R-:W-:Y:S04]  /*4d30*/  @P0 SHF.L.U32 R4, R0, 0x1f, RZ ;  /* 0x0000001f00040819 */ /* 0x002fe800000006ff */
[----:B------:R3:W4:Y:S01]  /*4d40*/  @P0 SYNCS.PHASECHK.TRANS64.TRYWAIT P1, [UR4], R4 ;  /* 0x00000004ff0005a7 */ /* 0x0007220008021104 */
[----:B------:R-:W-:Y:S11]  /*4d50*/  ELECT P0, URZ, PT ;  /* 0x0000000000ff782f */ /* 0x000ff60003800000 */
[----:B------:R-:W-:Y:S02]  /*4d60*/  @!UPT UIADD3 URZ, UPT, UPT, URZ, URZ, URZ ;  /* 0x000000fffffff290 */ /* 0x000fe4000fffe0ff */
[C---:B-----5:R-:W-:Y:S01]  /*4d70*/  @P0 R2UR.BROADCAST UR14, R5.reuse ;  /* 0x00000000050e02ca */ /* 0x060fe200008e0000 */
[----:B------:R-:W-:Y:S01]  /*4d80*/  ULEA UR4, UR5, UR19, 0x8 ;  /* 0x0000001305047291 */ /* 0x000fe2000f8e40ff */
[----:B------:R-:W-:Y:S11]  /*4d90*/  ELECT P0, URZ, PT ;  /* 0x0000000000ff782f */ /* 0x000ff60003800000 */
[----:B------:R-:W-:Y:S02]  /*4da0*/  @!UPT UIADD3 URZ, UPT, UPT, URZ, URZ, URZ ;  /* 0x000000fffffff290 */ /* 0x000fe4000fffe0ff */
[----:B------:R-:W-:Y:S01]  /*4db0*/  @P0 R2UR.BROADCAST UR11, R5 ;  /* 0x00000000050b02ca */ /* 0x000fe200008e0000 */
[----:B------:R-:W-:Y:S01]  /*4dc0*/  UIADD3 UR6, UPT, UPT, UR4, 0x2, URZ ;  /* 0x0000000204067890 */ /* 0x000fe2000fffe0ff */
[----:B------:R-:W-:Y:S02]  /*4dd0*/  UMOV UR5, 0x80004020 ;  /* 0x8000402000057882 */ /* 0x000fe40000000000 */
[----:B------:R1:W-:Y:S01]  /*4de0*/  UTCQMMA.2CTA gdesc[UR4], gdesc[UR8], tmem[UR14], tmem[UR26], idesc[UR27], UP2 ;  /* 0x00ff1a08040075ea */ /* 0x0003e2000920030e */
[----:B------:R-:W-:Y:S08]  /*4df0*/  UPLOP3.LUT UP2, UPT, UPT, UPT, UPT, 0x80, 0x8 ;  /* 0x000000000008789c */ /* 0x000ff00003f4f070 */
[----:B------:R3:W-:Y:S01]  /*4e00*/  UTCQMMA.2CTA gdesc[UR6], gdesc[UR12], tmem[UR11], tmem[UR24], idesc[UR25], UPT ;  /* 0x00ff180c060075ea */ /* 0x0007e2000ba0030b */
[----:B------:R3:W-:Y:S01]  /*4e10*/  UTCBAR.2CTA.MULTICAST [UR10], URZ, UR18 ;  /* 0x000000ff0a0073e9 */ /* 0x0007e20008200812 */
[----:B-1----:R-:W-:Y:S02]  /*4e20*/  UIADD3 UR4, UPT, UPT, UR15, 0x1, URZ ;  /* 0x000000010f047890 */ /* 0x002fe4000fffe0ff */
[----:B------:R-:W-:Y:S02]  /*4e30*/  UIADD3 UR8, UPT, UPT, UR15, -0x1, URZ ;  /* 0xffffffff0f087890 */ /* 0x000fe4000fffe0ff */
[----:B------:R-:W-:Y:S01]  /*4e40*/  UISETP.GT.U32.AND UP0, UPT, UR4, 0x1, UPT ;  /* 0x000000010400788c */ /* 0x000fe2000bf04070 */
[----:B------:R-:W-:Y:S04]  /*4e50*/  UMOV UR5, UR16 ;  /* 0x0000001000057c82 */ /* 0x000fe80008000000 */
[----:B------:R-:W-:Y:S04]  /*4e60*/  UMOV UR15, UR8 ;  /* 0x00000008000f7c82 */ /* 0x000fe80008000000 */
[----:B------:R-:W-:Y:S05]  /*4e70*/  BRA.U UP0, `(.L_x_91) ;  /* 0xfffffffd005c7547 */ /* 0x000fea000b83ffff */
.L_x_88:
[----:B------:R-:W-:-:S09]  /*4e80*/  UIADD3 UR4, UPT, UPT, UR22, 0x1e0, URZ ;  /* 0x000001e016047890 */ /* 0x000fd2000fffe0ff */
[----:B------:R2:W-:Y:S01]  /*4e90*/  UTCBAR.2CTA.MULTICAST [UR4], URZ, UR28 ;  /* 0x000000ff040073e9 */ /* 0x0005e2000820081c */
[----:B------:R-:W-:Y:S02]  /*4ea0*/  NOP ;  /* 0x0000000000007918 */ /* 0x000fe40000000000 */
.L_x_87:
[----:B--2---:R-:W-:Y:S01]  /*4eb0*/  UIADD3 UR4, UPT, UPT, UR21, 0x1, URZ ;  /* 0x0000000115047890 */ /* 0x004fe2000fffe0ff */
[----:B------:R-:W-:-:S03]  /*4ec0*/  LOP3.LUT R2, R2, 0x1, RZ, 0x3c, !PT ;  /* 0x0000000102027812 */ /* 0x000fc600078e3cff */
[----:B------:R-:W-:-:S04]  /*4ed0*/  UISETP.NE.AND UP0, UPT, UR4, 0x2, UPT ;  /* 0x000000020400788c */ /* 0x000fc8000bf05270 */
[----:B------:R-:W-:Y:S02]  /*4ee0*/  USEL UR5, URZ, 0x1, UP0 ;  /* 0x00000001ff057887 */ /* 0x000fe40008000000 */
[----:B------:R-:W-:-:S04]  /*4ef0*/  USEL UR21, UR4, URZ, UP0 ;  /* 0x000000ff04157287 */ /* 0x000fc80008000000 */
[----:B------:R-:W-:Y:S01]  /*4f00*/  LOP3.LUT R8, R8, UR5, RZ, 0x3c, !PT ;  /* 0x0000000508087c12 */ /* 0x000fe2000f8e3cff */
[----:B------:R-:W-:Y:S07]  /*4f10*/  @P2 BRA `(.L_x_92) ;  /* 0xfffffff800c82947 */ /* 0x000fee000383ffff */
[----:B------:R-:W2:Y:S01]  /*4f20*/  S2UR UR8, SR_CgaCtaId ;  /* 0x00000000000879c3 */ /* 0x000ea20000008800 */
[----:B------:R-:W-:Y:S01]  /*4f30*/  ELECT P0, URZ, PT ;  /* 0x0000000000ff782f */ /* 0x000fe20003800000 */
[----:B------:R-:W-:Y:S01]  /*4f40*/  HFMA2 R0, -RZ, RZ, 0, 5.9604644775390625e-08 ;  /* 0x00000001ff007431 */ /* 0x000fe200000001ff */
[----:B------:R-:W-:-:S05]  /*4f50*/  UMOV UR4, 0x40 ;  /* 0x0000004000047882 */ /* 0x000fca0000000000 */
[----:B------:R-:W-:Y:S01]  /*4f60*/  UVIRTCOUNT.DEALLOC.SMPOOL 0x80 ;  /* 0x000000800000784c */ /* 0x000fe20000000000 */
[----:B------:R-:W-:Y:S02]  /*4f70*/  UISETP.NE.AND UP0, UPT, UR31, URZ, UPT ;  /* 0x000000ff1f00728c */ /* 0x000fe4000bf05270 */
[----:B--2---:R-:W-:-:S09]  /*4f80*/  ULEA UR8, UR8, UR4, 0x18 ;  /* 0x0000000408087291 */ /* 0x004fd2000f8ec0ff */
[----:B------:R2:W-:Y:S01]  /*4f90*/  @P0 STS.U8 [UR8+0x1c], R0 ;  /* 0x00001c00ff000988 */ /* 0x0005e20008000008 */
[----:B------:R-:W-:Y:S05]  /*4fa0*/  BRA.U UP0, `(.L_x_93) ;  /* 0x0000000100587547 */ /* 0x000fea000b800000 */
[----:B------:R-:W-:Y:S01]  /*4fb0*/  UIADD3 UR5, UPT, UPT, UR17, 0x1f0, URZ ;  /* 0x000001f011057890 */ /* 0x000fe2000fffe0ff */
[----:B-1----:R-:W-:-:S03]  /*4fc0*/  SHF.L.U32 R5, R8, 0x1f, RZ ;  /* 0x0000001f08057819 */ /* 0x002fc600000006ff */
[----:B------:R-:W-:-:S09]  /*4fd0*/  ULEA UR4, UR21, UR5, 0x3 ;  /* 0x0000000515047291 */ /* 0x000fd2000f8e18ff */
[----:B------:R-:W1:Y:S02]  /*4fe0*/  SYNCS.PHASECHK.TRANS64.TRYWAIT P0, [UR4], R5 ;  /* 0x00000005ff0075a7 */ /* 0x000e640008001104 */
[----:B-1----:R-:W-:Y:S05]  /*4ff0*/  @!P0 BRA `(.L_x_94) ;  /* 0x0000005000748947 */ /* 0x002fea0003800000 */
.L_x_206:
[----:B------:R-:W-:-:S04]  /*5000*/  UIADD3 UR4, UPT, UPT, UR21, 0x1, URZ ;  /* 0x0000000115047890 */ /* 0x000fc8000fffe0ff */
[----:B------:R-:W-:-:S04]  /*5010*/  UISETP.NE.AND UP1, UPT, UR4, 0x2, UPT ;  /* 0x000000020400788c */ /* 0x000fc8000bf25270 */
[----:B---3--:R-:W-:Y:S02]  /*5020*/  USEL UR6, URZ, 0x1, UP1 ;  /* 0x00000001ff067887 */ /* 0x008fe40008800000 */
[----:B------:R-:W-:-:S04]  /*5030*/  USEL UR4, UR4, URZ, UP1 ;  /* 0x000000ff04047287 */ /* 0x000fc80008800000 */
[----:B------:R-:W-:Y:S01]  /*5040*/  ULEA UR4, UR4, UR5, 0x3 ;  /* 0x0000000504047291 */ /* 0x000fe2000f8e18ff */
[----:B-1----:R-:W-:-:S04]  /*5050*/  LOP3.LUT R5, R8, UR6, RZ, 0x3c, !PT ;  /* 0x0000000608057c12 */ /* 0x002fc8000f8e3cff */
[----:B------:R-:W-:Y:S01]  /*5060*/  SHF.L.U32 R5, R5, 0x1f, RZ ;  /* 0x0000001f05057819 */ /* 0x000fe200000006ff */
[----:B--2---:R-:W-:-:S04]  /*5070*/  IMAD.U32 R0, RZ, RZ, UR4 ;  /* 0x00000004ff007e24 */ /* 0x004fc8000f8e00ff */
[----:B------:R1:W2:Y:S03]  /*5080*/  SYNCS.PHASECHK.TRANS64.TRYWAIT P0, [R0+URZ], R5 ;  /* 0x00000005000075a7 */ /* 0x0002a600080011ff */
[----:B--2---:R-:W-:Y:S05]  /*5090*/  @!P0 NANOSLEEP.SYNCS 0x989680 ;  /* 0x009896800000895d */ /* 0x004fea0003900000 */
[----:B------:R-:W2:Y:S02]  /*50a0*/  @!P0 SYNCS.PHASECHK.TRANS64 P0, [R0+URZ], R5 ;  /* 0x00000005000085a7 */ /* 0x000ea400080010ff */
[----:B--2---:R-:W-:Y:S05]  /*50b0*/  @P0 BRA `(.L_x_95) ;  /* 0x0000000000200947 */ /* 0x004fea0003800000 */
.L_x_96:
[----:B--2---:R2:W3:Y:S02]  /*50c0*/  SYNCS.PHASECHK.TRANS64.TRYWAIT P0, [R0+URZ], R5 ;  /* 0x00000005000075a7 */ /* 0x0044e400080011ff */
[----:B---3--:R-:W-:Y:S05]  /*50d0*/  @!P0 NANOSLEEP.SYNCS 0x989680 ;  /* 0x009896800000895d */ /* 0x008fea0003900000 */
[----:B------:R-:W3:Y:S02]  /*50e0*/  @!P0 SYNCS.PHASECHK.TRANS64 P0, [R0+URZ], R5 ;  /* 0x00000005000085a7 */ /* 0x000ee400080010ff */
[----:B---3--:R-:W-:Y:S05]  /*50f0*/  @!P0 BRA `(.L_x_96) ;  /* 0xfffffffc00f08947 */ /* 0x008fea000383ffff */
[----:B------:R-:W-:Y:S05]  /*5100*/  BRA `(.L_x_95) ;  /* 0x00000000000c7947 */ /* 0x000fea0003800000 */
.L_x_93:
[----:B------:R-:W-:-:S04]  /*5110*/  UIADD3 UR4, UPT, UPT, UR17, 0x200, URZ ;  /* 0x0000020011047890 */ /* 0x000fc8000fffe0ff */
[----:B------:R-:W-:-:S09]  /*5120*/  UPRMT UR4, UR30, 0x654, UR4 ;  /* 0x000006541e047896 */ /* 0x000fd20008000004 */
[----:B------:R-:W-:Y:S03]  /*5130*/  SYNCS.ARRIVE.TRANS64.RED.A1T0 RZ, [UR4], RZ ;  /* 0x000000ffffff79a7 */ /* 0x000fe60008100404 */
.L_x_95:
[----:B-12---:R-:W-:Y:S01]  /*5140*/  SHF.L.U32 R5, RZ, 0x1f, RZ ;  /* 0x0000001fff057819 */ /* 0x006fe200000006ff */
[----:B------:R-:W-:Y:S01]  /*5150*/  UIADD3 UR4, UPT, UPT, UR17, 0x200, URZ ;  /* 0x0000020011047890 */ /* 0x000fe2000fffe0ff */
[----:B------:R-:W-:Y:S02]  /*5160*/  PLOP3.LUT P0, PT, PT, PT, UP0, 0x80, 0x8 ;  /* 0x000000000008781c */ /* 0x000fe40003f0f008 */
[----:B----4-:R-:W1:Y:S02]  /*5170*/  SYNCS.PHASECHK.TRANS64.TRYWAIT P1, [UR17+0x200], R5 ;  /* 0x00020005ff0075a7 */ /* 0x010e640008021111 */
[----:B-1----:R-:W-:Y:S09]  /*5180*/  @!P1 BRA `(.L_x_97) ;  /* 0x0000005000289947 */ /* 0x002ff20003800000 */
.L_x_208:
[----:B------:R-:W-:Y:S01]  /*5190*/  @!UP0 UPRMT UR4, UR30, 0x654, UR4 ;  /* 0x000006541e048896 */ /* 0x000fe20008000004 */
[----:B------:R-:W-:Y:S01]  /*51a0*/  LOP3.LUT R2, R3, 0xffff, RZ, 0xc0, !PT ;  /* 0x0000ffff03027812 */ /* 0x000fe200078ec0ff */
[----:B------:R-:W-:Y:S02]  /*51b0*/  IMAD.MOV.U32 R3, RZ, RZ, 0xffff ;  /* 0x0000ffffff037424 */ /* 0x000fe400078e00ff */
[----:B-1----:R-:W-:Y:S01]  /*51c0*/  IMAD.MOV.U32 R5, RZ, RZ, 0x1 ;  /* 0x00000001ff057424 */ /* 0x002fe200078e00ff */
[----:B------:R-:W-:-:S04]  /*51d0*/  SHF.R.U32.HI R2, RZ, 0x5, R2 ;  /* 0x00000005ff027819 */ /* 0x000fc80000011602 */
[----:B------:R-:W-:Y:S01]  /*51e0*/  @!P0 SYNCS.ARRIVE.TRANS64.RED.A1T0 RZ, [UR4], RZ ;  /* 0x000000ffffff89a7 */ /* 0x000fe20008100404 */
[----:B------:R-:W-:Y:S01]  /*51f0*/  NOP ;  /* 0x0000000000007918 */ /* 0x000fe20000000000 */
[----:B------:R-:W1:Y:S01]  /*5200*/  LDS R0, [UR8+0x14] ;  /* 0x00001408ff007984 */ /* 0x000e620008000800 */
[-C--:B------:R-:W-:Y:S02]  /*5210*/  SHF.L.U32 R3, R3, R2.reuse, RZ ;  /* 0x0000000203037219 */ /* 0x080fe400000006ff */
[----:B------:R-:W-:Y:S02]  /*5220*/  SHF.L.U32 R5, R5, R2, RZ ;  /* 0x0000000205057219 */ /* 0x000fe400000006ff */
[----:B-1----:R-:W-:-:S04]  /*5230*/  LOP3.LUT R0, R0, R3, RZ, 0xc0, !PT ;  /* 0x0000000300007212 */ /* 0x002fc800078ec0ff */
[----:B------:R-:W-:-:S13]  /*5240*/  ISETP.NE.AND P0, PT, R0, R3, PT ;  /* 0x000000030000720c */ /* 0x000fda0003f05270 */
[----:B------:R-:W-:Y:S05]  /*5250*/  @P0 BRA `(.L_x_98) ;  /* 0x00000000005c0947 */ /* 0x000fea0003800000 */
[----:B------:R-:W1:Y:S02]  /*5260*/  LDS R0, [UR8+0x18] ;  /* 0x00001808ff007984 */ /* 0x000e640008000800 */
[----:B-1----:R-:W-:-:S04]  /*5270*/  LOP3.LUT R0, R0, R5, RZ, 0xc0, !PT ;  /* 0x0000000500007212 */ /* 0x002fc800078ec0ff */
[----:B------:R-:W-:-:S13]  /*5280*/  ISETP.NE.AND P0, PT, R0, R5, PT ;  /* 0x000000050000720c */ /* 0x000fda0003f05270 */
[----:B------:R-:W-:Y:S05]  /*5290*/  @P0 BRA `(.L_x_99) ;  /* 0x0000000000400947 */ /* 0x000fea0003800000 */
[----:B------:R-:W-:Y:S01]  /*52a0*/  R2UR UR4, R3 ;  /* 0x00000000030472ca */ /* 0x000fe200000e0000 */
[----:B------:R-:W1:Y:S01]  /*52b0*/  S2R R2, SR_LANEID ;  /* 0x0000000000027919 */ /* 0x000e620000000000 */
[----:B------:R-:W-:-:S04]  /*52c0*/  LOP3.LUT R5, RZ, R5, RZ, 0x33, !PT ;  /* 0x00000005ff057212 */ /* 0x000fc800078e33ff */
[----:B---3--:R-:W2:Y:S07]  /*52d0*/  REDUX UR6, R5 ;  /* 0x00000000050673c4 */ /* 0x008eae0000000000 */
[----:B------:R-:W-:-:S03]  /*52e0*/  ULOP3.LUT UR5, URZ, UR4, URZ, 0x33, !UPT ;  /* 0x00000004ff057292 */ /* 0x000fc6000f8e33ff */
[----:B------:R-:W-:Y:S02]  /*52f0*/  VOTEU.ANY UR4, UPT, PT ;  /* 0x0000000000047886 */ /* 0x000fe400038e0100 */
[----:B------:R-:W-:Y:S01]  /*5300*/  UFLO.U32 UR4, UR4 ;  /* 0x00000004000472bd */ /* 0x000fe200080e0000 */
[----:B------:R-:W-:-:S04]  /*5310*/  IMAD.U32 R0, RZ, RZ, UR5 ;  /* 0x00000005ff007e24 */ /* 0x000fc8000f8e00ff */
[----:B------:R-:W3:Y:S02]  /*5320*/  REDUX UR7, R0 ;  /* 0x00000000000773c4 */ /* 0x000ee40000000000 */
[----:B------:R4:W-:Y:S01]  /*5330*/  UTCATOMSWS.AND URZ, UR5 ;  /* 0x0000000500ff79e3 */ /* 0x0009e20008000000 */
[----:B-1----:R-:W-:Y:S01]  /*5340*/  ISETP.EQ.U32.AND P0, PT, R2, UR4, PT ;  /* 0x0000000402007c0c */ /* 0x002fe2000bf02070 */
[----:B--2---:R-:W-:Y:S02]  /*5350*/  IMAD.U32 R2, RZ, RZ, UR6 ;  /* 0x00000006ff027e24 */ /* 0x004fe4000f8e00ff */
[----:B---3--:R-:W-:-:S10]  /*5360*/  IMAD.U32 R3, RZ, RZ, UR7 ;  /* 0x00000007ff037e24 */ /* 0x008fd4000f8e00ff */
[----:B------:R4:W-:Y:S04]  /*5370*/  @P0 ATOMS.AND RZ, [UR8+0x14], R3 ;  /* 0x00001403ffff098c */ /* 0x0009e8000a800008 */
[----:B------:R4:W-:Y:S01]  /*5380*/  @P0 ATOMS.AND RZ, [UR8+0x18], R2 ;  /* 0x00001802ffff098c */ /* 0x0009e2000a800008 */
[----:B------:R-:W-:Y:S05]  /*5390*/  BRA `(.L_x_100) ;  /* 0x0000000000147947 */ /* 0x000fea0003800000 */
.L_x_99:
[----:B------:R-:W-:Y:S02]  /*53a0*/  MOV R2, 0x53c0 ;  /* 0x000053c000027802 */ /* 0x000fe40000000f00 */
[----:B---3-5:R-:W-:Y:S05]  /*53b0*/  CALL.REL.NOINC `($__internal_0_$__cuda_sm10x_tcgen05_guardrail_trap_col_being_dealloced_not_returned_by_alloc) ;  /* 0x0000005000807944 */ /* 0x028fea0003c00000 */
[----:B------:R-:W-:Y:S05]  /*53c0*/  BRA `(.L_x_100) ;  /* 0x0000000000087947 */ /* 0x000fea0003800000 */
.L_x_98:
[----:B------:R-:W-:Y:S02]  /*53d0*/  MOV R2, 0x53f0 ;  /* 0x000053f000027802 */ /* 0x000fe40000000f00 */
[----:B---3-5:R-:W-:Y:S05]  /*53e0*/  CALL.REL.NOINC `($__internal_2_$__cuda_sm10x_tcgen05_guardrail_trap_unallocated_columns_being_dealloced) ;  /* 0x00000050008c7944 */ /* 0x028fea0003c00000 */
.L_x_100:
[----:B------:R-:W-:Y:S01]  /*53f0*/  NOP ;  /* 0x0000000000007918 */ /* 0x000fe20000000000 */
[----:B----4-:R-:W-:Y:S05]  /*5400*/  EXIT ;  /* 0x000000000000794d */ /* 0x010fea0003800000 */
.L_x_72:
[----:B------:R-:W-:-:S09]  /*5410*/  UISETP.NE.OR UP0, UPT, UR18, 0x3, !UP3 ;  /* 0x000000031200788c */ /* 0x000fd2000df05670 */
[----:B------:R-:W-:Y:S05]  /*5420*/  BRA.U UP0, `(.L_x_101) ;  /* 0x0000001100407547 */ /* 0x000fea000b800000 */
[----:B------:R-:W2:Y:S01]  /*5430*/  LDCU.64 UR4, c[0x0][0x988] ;  /* 0x00013100ff0477ac */ /* 0x000ea20008000a00 */
[----:B------:R-:W3:Y:S01]  /*5440*/  LDC.64 R12, c[0x0][0x348] ;  /* 0x0000d200ff0c7b82 */ /* 0x000ee20000000a00 */
[----:B------:R-:W-:Y:S01]  /*5450*/  HFMA2 R10, -RZ, RZ, 0, 5.9604644775390625e-08 ;  /* 0x00000001ff0a7431 */ /* 0x000fe200000001ff */
[----:B------:R-:W-:Y:S01]  /*5460*/  MOV R8, RZ ;  /* 0x000000ff00087202 */ /* 0x000fe20000000f00 */
[----:B------:R-:W4:Y:S01]  /*5470*/  LDCU UR36, c[0x0][0x370] ;  /* 0x00006e00ff2477ac */ /* 0x000f220008000800 */
[----:B------:R-:W-:Y:S01]  /*5480*/  HFMA2 R3, -RZ, RZ, 0, 0.00048828125 ;  /* 0x00001000ff037431 */ /* 0x000fe200000001ff */
[----:B------:R-:W4:Y:S01]  /*5490*/  LDCU.128 UR32, c[0x0][0xc10] ;  /* 0x00018200ff2077ac */ /* 0x000f220008000c00 */
[----:B------:R-:W1:Y:S01]  /*54a0*/  LDCU UR29, c[0x0][0x374] ;  /* 0x00006e80ff1d77ac */ /* 0x000e620008000800 */
[----:B------:R-:W1:Y:S01]  /*54b0*/  LDCU.64 UR30, c[0x0][0x990] ;  /* 0x00013200ff1e77ac */ /* 0x000e620008000a00 */
[----:B------:R-:W1:Y:S01]  /*54c0*/  LDCU UR26, c[0x0][0xc0c] ;  /* 0x00018180ff1a77ac */ /* 0x000e620008000800 */
[----:B--2---:R-:W-:Y:S01]  /*54d0*/  UISETP.NE.U32.AND UP0, UPT, UR4, URZ, UPT ;  /* 0x000000ff0400728c */ /* 0x004fe2000bf05070 */
[----:B------:R-:W2:Y:S01]  /*54e0*/  LDCU.128 UR40, c[0x0][0xa80] ;  /* 0x00015000ff2877ac */ /* 0x000ea20008000c00 */
[----:B------:R-:W3:Y:S01]  /*54f0*/  LDCU UR50, c[0x0][0xc20] ;  /* 0x00018400ff3277ac */ /* 0x000ee20008000800 */
[----:B------:R-:W3:Y:S01]  /*5500*/  LDCU UR4, c[0x0][0xc30] ;  /* 0x00018600ff0477ac */ /* 0x000ee20008000800 */
[----:B------:R-:W3:Y:S01]  /*5510*/  LDCU.128 UR52, c[0x0][0xa90] ;  /* 0x00015200ff3477ac */ /* 0x000ee20008000c00 */
[----:B------:R-:W-:Y:S01]  /*5520*/  UMOV UR27, 0x400 ;  /* 0x00000400001b7882 */ /* 0x000fe20000000000 */
[----:B----4-:R-:W-:-:S02]  /*5530*/  UIMAD.WIDE.U32 UR6, UR36, UR32, URZ ;  /* 0x00000020240672a5 */ /* 0x010fc4000f8e00ff */
[----:B-1----:R-:W-:Y:S02]  /*5540*/  UIMAD.WIDE.U32 UR8, UR29, UR35, URZ ;  /* 0x000000231d0872a5 */ /* 0x002fe4000f8e00ff */
[----:B------:R-:W-:Y:S02]  /*5550*/  ULEA UR27, UR23, UR27, 0x18 ;  /* 0x0000001b171b7291 */ /* 0x000fe4000f8ec0ff */
[----:B------:R-:W-:Y:S02]  /*5560*/  UISETP.NE.AND.EX UP5, UPT, UR5, URZ, UPT, UP0 ;  /* 0x000000ff0500728c */ /* 0x000fe4000bfa5300 */
[----:B------:R-:W-:Y:S02]  /*5570*/  UISETP.NE.U32.AND UP6, UPT, UR30, URZ, UPT ;  /* 0x000000ff1e00728c */ /* 0x000fe4000bfc5070 */
[----:B------:R-:W-:Y:S02]  /*5580*/  UIADD3 UR38, UPT, UPT, UR27, 0x1a8, URZ ;  /* 0x000001a81b267890 */ /* 0x000fe4000fffe0ff */
[----:B------:R-:W-:-:S02]  /*5590*/  UIADD3 UR37, UPT, UPT, UR27, 0x1d8, URZ ;  /* 0x000001d81b257890 */ /* 0x000fc4000fffe0ff */
[----:B------:R-:W-:Y:S02]  /*55a0*/  UIADD3 UR28, UPT, UPT, UR27, 0x1a0, URZ ;  /* 0x000001a01b1c7890 */ /* 0x000fe4000fffe0ff */
[----:B------:R-:W-:Y:S02]  /*55b0*/  UISETP.NE.AND UP0, UPT, UR39, 0x1, UPT ;  /* 0x000000012700788c */ /* 0x000fe4000bf05270 */
[----:B------:R-:W-:Y:S02]  /*55c0*/  UISETP.GE.AND UP2, UPT, UR39, 0x1, UPT ;  /* 0x000000012700788c */ /* 0x000fe4000bf46270 */
[----:B------:R-:W-:Y:S01]  /*55d0*/  UISETP.NE.AND UP0, UPT, UR26, 0x1, UPT ;  /* 0x000000011a00788c */ /* 0x000fe2000bf05270 */
[----:B------:R-:W-:Y:S01]  /*55e0*/  UMOV UR47, UR7 ;  /* 0x00000007002f7c82 */ /* 0x000fe20008000000 */
[----:B------:R-:W-:Y:S01]  /*55f0*/  UMOV UR45, UR9 ;  /* 0x00000009002d7c82 */ /* 0x000fe20008000000 */
[----:B------:R-:W-:Y:S02]  /*5600*/  UISETP.NE.AND UP2, UPT, UR34, 0x1, UPT ;  /* 0x000000012200788c */ /* 0x000fe4000bf45270 */
[----:B--2---:R-:W-:Y:S01]  /*5610*/  UISETP.NE.AND UP0, UPT, UR40, 0x1, UPT ;  /* 0x000000012800788c */ /* 0x004fe2000bf05270 */
[----:B------:R-:W1:Y:S01]  /*5620*/  LDCU UR51, c[0x0][0xaa0] ;  /* 0x00015400ff3377ac */ /* 0x000e620008000800 */
[----:B------:R-:W-:Y:S01]  /*5630*/  UPLOP3.LUT UP4, UPT, UPT, UPT, UPT, 0x40, 0x4 ;  /* 0x000000000004789c */ /* 0x000fe20003f8e870 */
[----:B------:R-:W2:Y:S01]  /*5640*/  LDCU.64 UR24, c[0x0][0xc28] ;  /* 0x00018500ff1877ac */ /* 0x000ea20008000a00 */
[----:B------:R-:W-:-:S02]  /*5650*/  UISETP.NE.AND.EX UP6, UPT, UR31, URZ, UPT, UP6 ;  /* 0x000000ff1f00728c */ /* 0x000fc4000bfc5360 */
[----:B------:R-:W-:Y:S02]  /*5660*/  UPRMT UR38, UR23, 0x654, UR38 ;  /* 0x0000065417267896 */ /* 0x000fe40008000026 */
[----:B------:R-:W-:Y:S02]  /*5670*/  UPRMT UR37, URZ, 0x654, UR37 ;  /* 0x00000654ff257896 */ /* 0x000fe40008000025 */
[----:B------:R-:W-:Y:S02]  /*5680*/  UPRMT UR44, UR23, 0x654, UR28 ;  /* 0x00000654172c7896 */ /* 0x000fe4000800001c */
[----:B------:R-:W-:Y:S02]  /*5690*/  USHF.R.U32.HI UR47, URZ, UR33, UR47 ;  /* 0x00000021ff2f7299 */ /* 0x000fe4000801162f */
[----:B---3--:R-:W-:Y:S02]  /*56a0*/  USHF.R.U32.HI UR45, URZ, UR50, UR45 ;  /* 0x00000032ff2d7299 */ /* 0x008fe4000801162d */
[----:B------:R-:W-:-:S02]  /*56b0*/  UISETP.NE.AND UP3, UPT, UR4, 0x1, UPT ;  /* 0x000000010400788c */ /* 0x000fc4000bf65270 */
[----:B------:R-:W-:Y:S02]  /*56c0*/  UISETP.NE.AND UP2, UPT, UR43, 0x1, UPT ;  /* 0x000000012b00788c */ /* 0x000fe4000bf45270 */
[----:B-1----:R-:W-:-:S11]  /*56d0*/  UISETP.NE.AND UP0, UPT, UR54, 0x1, UPT ;  /* 0x000000013600788c */ /* 0x002fd6000bf05270 */
.L_x_110:
[----:B------:R-:W-:Y:S04]  /*56e0*/  SHF.L.U32 R5, R8, 0x1f, RZ ;  /* 0x0000001f08057819 */ /* 0x000fe800000006ff */
[----:B------:R-:W1:Y:S02]  /*56f0*/  SYNCS.PHASECHK.TRANS64.TRYWAIT P0, [UR27+0x1d0], R5 ;  /* 0x0001d005ff0075a7 */ /* 0x000e64000800111b */
[----:B-1-3--:R-:W-:Y:S05]  /*5700*/  @!P0 BRA `(.L_x_102) ;  /* 0x0000004800e08947 */ /* 0x00afea0003800000 */
.L_x_210:
[----:B-1----:R-:W1:Y:S01]  /*5710*/  LDS.128 R4, [UR27+0x210] ;  /* 0x0002101bff047984 */ /* 0x002e620008000c00 */
[----:B------:R-:W-:Y:S01]  /*5720*/  UISETP.GE.AND UP0, UPT, UR39, 0x1, UPT ;  /* 0x000000012700788c */ /* 0x000fe2000bf06270 */
[----:B------:R-:W-:Y:S01]  /*5730*/  @!PT LDS RZ, [RZ] ;  /* 0x00000000fffff984 */ /* 0x000fe20000000800 */
[----:B------:R-:W-:Y:S01]  /*5740*/  @!PT LDS RZ, [RZ] ;  /* 0x00000000fffff984 */ /* 0x000fe20000000800 */
[----:B------:R-:W-:Y:S01]  /*5750*/  @!PT LDS RZ, [RZ] ;  /* 0x00000000fffff984 */ /* 0x000fe20000000800 */
[----:B------:R-:W-:Y:S01]  /*5760*/  @!PT LDS RZ, [RZ] ;  /* 0x00000000fffff984 */ /* 0x000fe20000000800 */
[----:B------:R3:W-:Y:S06]  /*5770*/  MEMBAR.ALL.CTA ;  /* 0x0000000000007992 */ /* 0x0007ec0000008000 */
[----:B---3--:R-:W3:Y:S02]  /*5780*/  FENCE.VIEW.ASYNC.S ;  /* 0x00000000000073c6 */ /* 0x008ee40000000000 */
[----:B---3--:R-:W-:Y:S01]  /*5790*/  SYNCS.ARRIVE.TRANS64.RED.A1T0 RZ, [UR37], RZ ;  /* 0x000000ffffff79a7 */ /* 0x008fe20008100425 */
[----:B-1----:R-:W-:Y:S11]  /*57a0*/  LOP3.LUT P0, RZ, R6, 0x1, RZ, 0xc0, !PT ;  /* 0x0000000106ff7812 */ /* 0x002ff6000780c0ff */
[----:B------:R-:W-:Y:S02]  /*57b0*/  @!UPT UIADD3 URZ, UPT, UPT, URZ, URZ, URZ ;  /* 0x000000fffffff290 */ /* 0x000fe4000fffe0ff */
[----:B------:R-:W-:Y:S01]  /*57c0*/  VOTEU.ANY UP2, P0 ;  /* 0x0000000000ff7886 */ /* 0x000fe20000040100 */
[----:B------:R-:W-:Y:S11]  /*57d0*/  PLOP3.LUT P0, PT, PT, PT, UP2, 0x80, 0x8 ;  /* 0x000000000008781c */ /* 0x000ff60003f0f028 */
[----:B------:R-:W-:Y:S02]  /*57e0*/  @!UPT UIADD3 URZ, UPT, UPT, URZ, URZ, URZ ;  /* 0x000000fffffff290 */ /* 0x000fe4000fffe0ff */
[----:B------:R-:W-:Y:S02]  /*57f0*/  @P0 MOV R2, R4 ;  /* 0x0000000400020202 */ /* 0x000fe40000000f00 */
[----:B------:R-:W-:Y:S02]  /*5800*/  @P0 LOP3.LUT R0, R5, 0xffff, RZ, 0xc0, !PT ;  /* 0x0000ffff05000812 */ /* 0x000fe400078ec0ff */
[----:B------:R-:W-:Y:S02]  /*5810*/  @P0 R2UR UR5, R2 ;  /* 0x00000000020502ca */ /* 0x000fe400000e0000 */
[----:B------:R-:W-:Y:S11]  /*5820*/  @P0 R2UR UR4, R0 ;  /* 0x00000000000402ca */ /* 0x000ff600000e0000 */
[----:B------:R-:W-:Y:S02]  /*5830*/  @UP2 UMOV UR23, UR5 ;  /* 0x0000000500172c82 */ /* 0x000fe40008000000 */
[----:B------:R-:W-:Y:S01]  /*5840*/  @UP2 UMOV UR15, UR4 ;  /* 0x00000004000f2c82 */ /* 0x000fe20008000000 */
[----:B------:R-:W-:Y:S05]  /*5850*/  BRA.U !UP0, `(.L_x_103) ;  /* 0x0000000108c07547 */ /* 0x000fea000b800000 */
[----:B------:R-:W-:Y:S02]  /*5860*/  UP2UR UR14, UPR, URZ, 0x4 ;  /* 0x00000004ff0e7883 */ /* 0x000fe40008000000 */
[----:B------:R-:W-:Y:S02]  /*5870*/  UISETP.NE.AND UP2, UPT, UR34, 0x1, UPT ;  /* 0x000000012200788c */ /* 0x000fe4000bf45270 */
[----:B------:R-:W-:Y:S02]  /*5880*/  UIMAD.WIDE.U32 UR6, UR15, UR35, URZ ;  /* 0x000000230f0672a5 */ /* 0x000fe4000f8e00ff */
[----:B------:R-:W-:Y:S02]  /*5890*/  UIMAD.WIDE.U32 UR10, UR23, UR32, URZ ;  /* 0x00000020170a72a5 */ /* 0x000fe4000f8e00ff */
[----:B------:R-:W-:Y:S02]  /*58a0*/  USEL UR4, UR29, UR45, !UP2 ;  /* 0x0000002d1d047287 */ /* 0x000fe4000d000000 */
[----:B------:R-:W-:Y:S02]  /*58b0*/  UISETP.NE.AND UP0, UPT, UR26, 0x1, UPT ;  /* 0x000000011a00788c */ /* 0x000fe4000bf05270 */
[----:B------:R-:W-:Y:S02]  /*58c0*/  UP2UR UR18, UPR, URZ, 0x2 ;  /* 0x00000002ff127883 */ /* 0x000fe40008000000 */
[----:B------:R-:W-:Y:S02]  /*58d0*/  UISETP.NE.AND UP1, UPT, UR39, 0x1, UPT ;  /* 0x000000012700788c */ /* 0x000fe4000bf25270 */
[----:B--2---:R-:W-:Y:S02]  /*58e0*/  UIMAD.WIDE.U32 UR12, UR4, UR24, URZ ;  /* 0x00000018040c72a5 */ /* 0x004fe4000f8e00ff */
[----:B------:R-:W-:Y:S01]  /*58f0*/  USEL UR9, UR36, UR47, !UP0 ;  /* 0x0000002f24097287 */ /* 0x000fe2000c000000 */
[----:B------:R-:W-:Y:S01]  /*5900*/  UMOV UR6, UR7 ;  /* 0x0000000700067c82 */ /* 0x000fe20008000000 */
[----:B------:R-:W-:Y:S01]  /*5910*/  UMOV UR5, UR11 ;  /* 0x0000000b00057c82 */ /* 0x000fe20008000000 */
[----:B------:R-:W-:Y:S02]  /*5920*/  USHF.R.U32.HI UR7, URZ, UR50, UR6 ;  /* 0x00000032ff077299 */ /* 0x000fe40008011606 */
[----:B------:R-:W-:Y:S02]  /*5930*/  USHF.R.U32.HI UR6, URZ, UR33, UR5 ;  /* 0x00000021ff067299 */ /* 0x000fe40008011605 */
[----:B------:R-:W-:Y:S02]  /*5940*/  UIMAD.WIDE.U32 UR16, UR9, UR24, URZ ;  /* 0x00000018091072a5 */ /* 0x000fe4000f8e00ff */
[----:B------:R-:W-:Y:S02]  /*5950*/  USEL UR8, UR15, UR7, !UP2 ;  /* 0x000000070f087287 */ /* 0x000fe4000d000000 */
[----:B------:R-:W-:Y:S02]  /*5960*/  UISETP.NE.AND UP2, UPT, UR14, URZ, UPT ;  /* 0x000000ff0e00728c */ /* 0x000fe4000bf45270 */
[----:B------:R-:W-:Y:S01]  /*5970*/  UIMAD.WIDE.U32 UR10, UR8, UR24, URZ ;  /* 0x00000018080a72a5 */ /* 0x000fe2000f8e00ff */
[----:B------:R-:W-:Y:S02]  /*5980*/  UMOV UR5, UR13 ;  /* 0x0000000d00057c82 */ /* 0x000fe40008000000 */
[----:B------:R-:W-:Y:S03]  /*5990*/  @UP1 USHF.R.U32.HI UR4, URZ, UR25, UR5 ;  /* 0x00000019ff041299 */ /* 0x000fe60008011605 */
[----:B------:R-:W-:Y:S01]  /*59a0*/  UMOV UR5, UR17 ;  /* 0x0000001100057c82 */ /* 0x000fe20008000000 */
[----:B------:R-:W-:Y:S02]  /*59b0*/  UIMAD UR4, UR39, UR4, URZ ;  /* 0x00000004270472a4 */ /* 0x000fe4000f8e02ff */
[----:B------:R-:W-:Y:S02]  /*59c0*/  @UP1 USHF.R.U32.HI UR9, URZ, UR25, UR5 ;  /* 0x00000019ff091299 */ /* 0x000fe40008011605 */
[----:B------:R-:W-:Y:S02]  /*59d0*/  USEL UR5, UR23, UR6, !UP0 ;  /* 0x0000000617057287 */ /* 0x000fe4000c000000 */
[----:B------:R-:W-:Y:S02]  /*59e0*/  UIMAD UR6, UR39, UR9, URZ ;  /* 0x00000009270672a4 */ /* 0x000fe4000f8e02ff */
[----:B------:R-:W-:Y:S03]  /*59f0*/  UISETP.GE.AND UP0, UPT, UR8, UR4, UPT ;  /* 0x000000040800728c */ /* 0x000fe6000bf06270 */
[----:B------:R-:W-:Y:S01]  /*5a00*/  UMOV UR4, UR11 ;  /* 0x0000000b00047c82 */ /* 0x000fe20008000000 */
[----:B------:R-:W-:Y:S02]  /*5a10*/  UISETP.GE.OR UP0, UPT, UR5, UR6, UP0 ;  /* 0x000000060500728c */ /* 0x000fe40008706670 */
[----:B------:R-:W-:Y:S02]  /*5a20*/  USHF.R.U32.HI UR4, URZ, UR25, UR4 ;  /* 0x00000019ff047299 */ /* 0x000fe40008011604 */
[----:B------:R-:W-:Y:S02]  /*5a30*/  UIMAD.WIDE.U32 UR6, UR5, UR24, URZ ;  /* 0x00000018050672a5 */ /* 0x000fe4000f8e00ff */
[----:B------:R-:W-:Y:S04]  /*5a40*/  USEL UR10, UR8, UR4, !UP1 ;  /* 0x00000004080a7287 */ /* 0x000fe8000c800000 */
[----:B------:R-:W-:Y:S01]  /*5a50*/  UIADD3 UR11, UPT, UPT, -UR10, URZ, URZ ;  /* 0x000000ff0a0b7290 */ /* 0x000fe2000fffe1ff */
[----:B------:R-:W-:Y:S01]  /*5a60*/  @!UP0 UMOV UR4, UR7 ;  /* 0x0000000700048c82 */ /* 0x000fe20008000000 */
[----:B------:R-:W-:Y:S02]  /*5a70*/  UIADD3 UR7, UPT, UPT, -UR8, URZ, URZ ;  /* 0x000000ff08077290 */ /* 0x000fe4000fffe1ff */
[----:B------:R-:W-:Y:S02]  /*5a80*/  @!UP0 USHF.R.U32.HI UR4, URZ, UR25, UR4 ;  /* 0x00000019ff048299 */ /* 0x000fe40008011604 */
[----:B------:R-:W-:Y:S02]  /*5a90*/  UIMAD UR6, UR39, UR11, UR8 ;  /* 0x0000000b270672a4 */ /* 0x000fe4000f8e0208 */
[----:B------:R-:W-:Y:S02]  /*5aa0*/  @!UP0 USEL UR4, UR5, UR4, !UP1 ;  /* 0x0000000405048287 */ /* 0x000fe4000c800000 */
[----:B------:R-:W-:Y:S02]  /*5ab0*/  UISETP.NE.AND UP1, UPT, UR18, URZ, UPT ;  /* 0x000000ff1200728c */ /* 0x000fe4000bf25270 */
[----:B------:R-:W-:Y:S02]  /*5ac0*/  @!UP0 UIMAD UR6, UR9, UR6, UR4 ;  /* 0x00000006090682a4 */ /* 0x000fe4000f8e0204 */
[----:B------:R-:W-:Y:S02]  /*5ad0*/  @!UP0 UIADD3 UR9, UPT, UPT, UR10, -UR4, URZ ;  /* 0x800000040a098290 */ /* 0x000fe4000fffe0ff */
[----:B------:R-:W-:Y:S02]  /*5ae0*/  UIADD3 UR4, UPT, UPT, -UR5, URZ, URZ ;  /* 0x000000ff05047290 */ /* 0x000fe4000fffe1ff */
[----:B------:R-:W-:Y:S03]  /*5af0*/  @!UP0 UIMAD UR8, UR9, UR39, UR5 ;  /* 0x00000027090882a4 */ /* 0x000fe6000f8e0205 */
[----:B------:R-:W-:Y:S01]  /*5b00*/  @!UP0 UMOV UR5, UR6 ;  /* 0x0000000600058c82 */ /* 0x000fe20008000000 */
[----:B------:R-:W-:Y:S02]  /*5b10*/  UIMAD UR6, UR26, UR4, UR23 ;  /* 0x000000041a0672a4 */ /* 0x000fe4000f8e0217 */
[----:B------:R-:W-:Y:S02]  /*5b20*/  UIMAD UR4, UR34, UR7, UR15 ;  /* 0x00000007220472a4 */ /* 0x000fe4000f8e020f */
[----:B------:R-:W-:Y:S02]  /*5b30*/  UIMAD UR23, UR5, UR26, UR6 ;  /* 0x0000001a051772a4 */ /* 0x000fe4000f8e0206 */
[----:B------:R-:W-:Y:S11]  /*5b40*/  UIMAD UR15, UR8, UR34, UR4 ;  /* 0x00000022080f72a4 */ /* 0x000ff6000f8e0204 */
[----:B------:R-:W-:Y:S01]  /*5b50*/  @!UPT UIADD3 URZ, UPT, UPT, URZ, URZ, URZ ;  /* 0x000000fffffff290 */ /* 0x000fe2000fffe0ff */
.L_x_103:
[----:B------:R-:W1:Y:S01]  /*5b60*/  @!UP3 LDCU.128 UR8, c[0x0][0xc10] ;  /* 0x00018200ff08b7ac */ /* 0x000e620008000c00 */
[----:B------:R-:W-:Y:S02]  /*5b70*/  ISETP.NE.U32.AND P1, PT, RZ, UR30, PT ;  /* 0x0000001eff007c0c */ /* 0x000fe4000bf25070 */
[----:B------:R-:W-:Y:S02]  /*5b80*/  SHF.L.U32 R9, R10, 0x1f, RZ ;  /* 0x0000001f0a097819 */ /* 0x000fe400000006ff */
[----:B------:R-:W-:Y:S01]  /*5b90*/  ISETP.NE.AND.EX P1, PT, RZ, UR31, PT, P1 ;  /* 0x0000001fff007c0c */ /* 0x000fe2000bf25310 */
[----:B------:R-:W3:Y:S01]  /*5ba0*/  @!UP3 LDCU UR5, c[0x0][0xc0c] ;  /* 0x00018180ff05b7ac */ /* 0x000ee20008000800 */
[----:B------:R-:W-:Y:S02]  /*5bb0*/  USHF.L.U32 UR19, UR19, 0x7, URZ ;  /* 0x0000000713137899 */ /* 0x000fe400080006ff */
[----:B-1----:R-:W-:Y:S07]  /*5bc0*/  UIMAD.WIDE.U32 UR6, UR23, UR8, URZ ;  /* 0x00000008170672a5 */ /* 0x002fee000f8e00ff */
[----:B------:R-:W-:Y:S01]  /*5bd0*/  @!UP3 UMOV UR4, UR7 ;  /* 0x000000070004bc82 */ /* 0x000fe20008000000 */
[----:B---3--:R-:W-:Y:S02]  /*5be0*/  @!UP3 UISETP.NE.AND UP0, UPT, UR5, 0x1, UPT ;  /* 0x000000010500b88c */ /* 0x008fe4000bf05270 */
[----:B------:R-:W-:Y:S02]  /*5bf0*/  @!UP3 USHF.R.U32.HI UR4, URZ, UR9, UR4 ;  /* 0x00000009ff04b299 */ /* 0x000fe40008011604 */
[----:B------:R-:W-:Y:S02]  /*5c00*/  UIMAD.WIDE.U32 UR6, UR15, UR11, URZ ;  /* 0x0000000b0f0672a5 */ /* 0x000fe4000f8e00ff */
[----:B------:R-:W-:Y:S02]  /*5c10*/  @!UP3 USEL UR8, UR23, UR4, !UP0 ;  /* 0x000000041708b287 */ /* 0x000fe4000c000000 */
[----:B------:R-:W-:Y:S03]  /*5c20*/  @!UP3 UISETP.NE.AND UP0, UPT, UR10, 0x1, UPT ;  /* 0x000000010a00b88c */ /* 0x000fe6000bf05270 */
[----:B------:R-:W-:Y:S02]  /*5c30*/  @!UP3 UMOV UR6, UR7 ;  /* 0x000000070006bc82 */ /* 0x000fe40008000000 */
[----:B------:R-:W1:Y:S02]  /*5c40*/  @!UP3 LDCU UR4, c[0x0][0xc20] ;  /* 0x00018400ff04b7ac */ /* 0x000e640008000800 */
[----:B-1----:R-:W-:Y:S04]  /*5c50*/  @!UP3 USHF.R.U32.HI UR6, URZ, UR4, UR6 ;  /* 0x00000004ff06b299 */ /* 0x002fe80008011606 */
[----:B------:R-:W-:Y:S04]  /*5c60*/  @!UP3 USEL UR6, UR15, UR6, !UP0 ;  /* 0x000000060f06b287 */ /* 0x000fe8000c000000 */
[----:B------:R-:W-:Y:S02]  /*5c70*/  @!UP3 UIADD3 UR4, UPT, UPT, -UR8, UR6, URZ ;  /* 0x000000060804b290 */ /* 0x000fe4000fffe1ff */
[----:B------:R-:W-:Y:S02]  /*5c80*/  @!UP3 UIADD3 UR6, UPT, UPT, UR8, -UR6, URZ ;  /* 0x800000060806b290 */ /* 0x000fe4000fffe0ff */
[----:B------:R-:W-:Y:S02]  /*5c90*/  @!UP3 UIMAD UR23, UR4, UR5, UR23 ;  /* 0x000000050417b2a4 */ /* 0x000fe4000f8e0217 */
[----:B------:R-:W-:Y:S01]  /*5ca0*/  @!UP3 UIMAD UR15, UR6, UR10, UR15 ;  /* 0x0000000a060fb2a4 */ /* 0x000fe2000f8e020f */
[----:B------:R-:W-:Y:S11]  /*5cb0*/  BRA.U UP4, `(.L_x_104) ;  /* 0x0000000104107547 */ /* 0x000ff6000b800000 */
[----:B------:R-:W-:Y:S04]  /*5cc0*/  MOV R0, UR49 ;  /* 0x0000003100007c02 */ /* 0x000fe80008000f00 */
[----:B------:R-:W-:Y:S04]  /*5cd0*/  SHF.L.U32 R11, R0, 0x1f, RZ ;  /* 0x0000001f000b7819 */ /* 0x000fe800000006ff */
[----:B------:R-:W1:Y:S02]  /*5ce0*/  SYNCS.PHASECHK.TRANS64.TRYWAIT P2, [UR27+0x1c8], R11 ;  /* 0x0001c80bff0075a7 */ /* 0x000e64000804111b */
[----:B-1----:R-:W-:Y:S05]  /*5cf0*/  @!P2 BRA `(.L_x_105) ;  /* 0x00000044007ca947 */ /* 0x002fea0003800000 */
.L_x_104:
[----:B------:R-:W-:Y:S05]  /*5d00*/  BRA.U !UP6, `(.L_x_106) ;  /* 0x000000010e387547 */ /* 0x000fea000b800000 */
[----:B------:R-:W-:Y:S01]  /*5d10*/  UPLOP3.LUT UP1, UPT, UPT, UPT, UP5, 0x80, 0x8 ;  /* 0x000000000008789c */ /* 0x000fe20003f2f050 */
[----:B-1----:R-:W-:Y:S01]  /*5d20*/  HFMA2 R0, -RZ, RZ, 0, 5.9604644775390625e-08 ;  /* 0x00000001ff007431 */ /* 0x002fe200000001ff */
[----:B------:R-:W1:Y:S01]  /*5d30*/  LDCU.64 UR8, c[0x0][0x358] ;  /* 0x00006b00ff0877ac */ /* 0x000e620008000a00 */
[----:B------:R-:W-:Y:S03]  /*5d40*/  IMAD.MOV.U32 R86, RZ, RZ, 0x1 ;  /* 0x00000001ff567424 */ /* 0x000fe600078e00ff */
[----:B------:R-:W-:Y:S05]  /*5d50*/  PLOP3.LUT P2, PT, PT, PT, UP1, 0x80, 0x8 ;  /* 0x000000000008781c */ /* 0x000fea0003f4f018 */
[----:B------:R-:W3:Y:S01]  /*5d60*/  @UP1 LDCU.64 UR4, c[0x0][0x988] ;  /* 0x00013100ff0417ac */ /* 0x000ee20008000a00 */
[----:B------:R-:W-:Y:S07]  /*5d70*/  @UP1 UIMAD UR6, UR46, UR30, URZ ;  /* 0x0000001e2e0612a4 */ /* 0x000fee000f8e02ff */
[----:B------:R-:W-:Y:S01]  /*5d80*/  @!P2 PRMT R86, R0, 0x7610, R86 ;  /* 0x000076100056a816 */ /* 0x000fe20000000056 */
[----:B---3--:R-:W-:Y:S06]  /*5d90*/  @UP1 UIMAD.WIDE UR4, UR6, 0x4, UR4 ;  /* 0x00000004060418a5 */ /* 0x008fec000f8e0204 */
[----:B------:R-:W-:Y:S01]  /*5da0*/  IMAD.U32 R14, RZ, RZ, UR4 ;  /* 0x00000004ff0e7e24 */ /* 0x000fe2000f8e00ff */
[----:B------:R-:W-:Y:S04]  /*5db0*/  MOV R15, UR5 ;  /* 0x00000005000f7c02 */ /* 0x000fe80008000f00 */
[----:B------:R-:W3:Y:S01]  /*5dc0*/  @!UP1 LDCU UR4, c[0x0][0x980] ;  /* 0x00013000ff0497ac */ /* 0x000ee20008000800 */
[----:B-1---5:R4:W5:Y:S02]  /*5dd0*/  @P2 LDG.E R41, desc[UR8][R14.64] ;  /* 0x000000080e292981 */ /* 0x022964000c1e1900 */
[----:B---34-:R-:W-:Y:S07]  /*5de0*/  @!P2 IMAD.U32 R41, RZ, RZ, UR4 ;  /* 0x00000004ff29ae24 */ /* 0x018fee000f8e00ff */
.L_x_106:
[----:B-----5:R-:W-:Y:S01]  /*5df0*/  @!P1 FSETP.EQ.AND P3, PT, R41, RZ, PT ;  /* 0x000000ff2900920b */ /* 0x020fe20003f62000 */
[----:B------:R-:W-:Y:S01]  /*5e00*/  @!UPT UIADD3 URZ, UPT, UPT, URZ, URZ, URZ ;  /* 0x000000fffffff290 */ /* 0x000fe2000fffe0ff */
[----:B------:R-:W-:Y:S11]  /*5e10*/  @!P1 BRA `(.L_x_107) ;  /* 0x0000000000149947 */ /* 0x000ff60003800000 */
[----:B------:R-:W-:Y:S02]  /*5e20*/  LOP3.LUT P1, RZ, R86, 0xff, RZ, 0xc0, !PT ;  /* 0x000000ff56ff7812 */ /* 0x000fe4000782c0ff */
[----:B------:R-:W-:Y:S04]  /*5e30*/  PLOP3.LUT P3, PT, PT, PT, UP1, 0x80, 0x8 ;  /* 0x000000000008781c */ /* 0x000fe80003f6f018 */
[----:B------:R-:W-:Y:S07]  /*5e40*/  PLOP3.LUT P3, PT, P3, PT, PT, 0x8, 0x80 ;  /* 0x000000000080781c */ /* 0x000fee0001f6e170 */
[----:B------:R-:W-:Y:S11]  /*5e50*/  @P1 FSETP.EQ.AND P3, PT, R41, RZ, PT ;  /* 0x000000ff2900120b */ /* 0x000ff60003f62000 */
[----:B------:R-:W-:Y:S02]  /*5e60*/  @!UPT UIADD3 URZ, UPT, UPT, URZ, URZ, URZ ;  /* 0x000000fffffff290 */ /* 0x000fe4000fffe0ff */
.L_x_107:
[----:B------:R-:W-:Y:S01]  /*5e70*/  USHF.L.U32 UR11, UR48, 0x6, URZ ;  /* 0x00000006300b7899 */ /* 0x000fe200080006ff */
[----:B------:R-:W3:Y:S01]  /*5e80*/  SYNCS.PHASECHK.TRANS64.TRYWAIT P1, [UR27+0x1b0], R9 ;  /* 0x0001b009ff0075a7 */ /* 0x000ee2000802111b */
[----:B------:R-:W-:Y:S02]  /*5e90*/  UISETP.NE.AND UP0, UPT, UR40, 0x1, UPT ;  /* 0x000000012800788c */ /* 0x000fe4000bf05270 */
[----:B------:R-:W-:Y:S01]  /*5ea0*/  UIMAD.WIDE.U32 UR4, UR11, UR41, URZ ;  /* 0x000000290b0472a5 */ /* 0x000fe2000f8e00ff */
[----:B------:R-:W-:Y:S04]  /*5eb0*/  ELECT P2, URZ, PT ;  /* 0x0000000000ff782f */ /* 0x000fe80003840000 */
[----:B------:R-:W-:Y:S02]  /*5ec0*/  PLOP3.LUT P2, PT, P3, P2, PT, 0xf2, 0x2f ;  /* 0x00000000002f781c */ /* 0x000fe40001f45e72 */
[----:B------:R-:W-:Y:S02]  /*5ed0*/  UMOV UR4, UR5 ;  /* 0x0000000500047c82 */ /* 0x000fe40008000000 */
[----:B------:R-:W-:Y:S04]  /*5ee0*/  USHF.R.U32.HI UR4, URZ, UR42, UR4 ;  /* 0x0000002aff047299 */ /* 0x000fe80008011604 */
[----:B------:R-:W-:Y:S02]  /*5ef0*/  USEL UR12, UR11, UR4, !UP0 ;  /* 0x000000040b0c7287 */ /* 0x000fe4000c000000 */
[----:B------:R-:W-:Y:S02]  /*5f00*/  UISETP.NE.AND UP0, UPT, UR43, 0x1, UPT ;  /* 0x000000012b00788c */ /* 0x000fe4000bf05270 */
[----:B------:R-:W-:Y:S02]  /*5f10*/  UIMAD.WIDE.U32 UR4, UR12, UR52, URZ ;  /* 0x000000340c0472a5 */ /* 0x000fe4000f8e00ff */
[----:B------:R-:W-:Y:S01]  /*5f20*/  UIADD3 UR6, UPT, UPT, -UR12, URZ, URZ ;  /* 0x000000ff0c067290 */ /* 0x000fe2000fffe1ff */
[----:B-1----:R-:W-:Y:S03]  /*5f30*/  @!P2 IMAD.MOV.U32 R0, RZ, 0x20, RZ ;  /* 0x00000020ff00a824 */ /* 0x002fe600078e00ff */
[----:B------:R-:W-:Y:S01]  /*5f40*/  UIMAD UR11, UR40, UR6, UR11 ;  /* 0x00000006280b72a4 */ /* 0x000fe2000f8e020b */
[----:B------:R-:W-:Y:S01]  /*5f50*/  @!P2 IMAD.MOV.U32 R0, RZ, 0x400, R0 ;  /* 0x00000400ff00a824 */ /* 0x000fe200078e0000 */
[----:B------:R-:W-:Y:S02]  /*5f60*/  UMOV UR4, UR5 ;  /* 0x0000000500047c82 */ /* 0x000fe40008000000 */
[----:B------:R-:W-:Y:S04]  /*5f70*/  USHF.R.U32.HI UR4, URZ, UR53, UR4 ;  /* 0x00000035ff047299 */ /* 0x000fe80008011604 */
[----:B------:R-:W-:Y:S02]  /*5f80*/  USEL UR13, UR12, UR4, !UP0 ;  /* 0x000000040c0d7287 */ /* 0x000fe4000c000000 */
[----:B------:R-:W-:Y:S02]  /*5f90*/  UISETP.NE.AND UP0, UPT, UR54, 0x1, UPT ;  /* 0x000000013600788c */ /* 0x000fe4000bf05270 */
[----:B------:R-:W-:Y:S07]  /*5fa0*/  UIMAD.WIDE.U32 UR4, UR13, UR55, URZ ;  /* 0x000000370d0472a5 */ /* 0x000fee000f8e00ff */
[----:B------:R-:W-:Y:S02]  /*5fb0*/  UMOV UR4, UR5 ;  /* 0x0000000500047c82 */ /* 0x000fe40008000000 */
[----:B------:R-:W-:Y:S04]  /*5fc0*/  USHF.R.U32.HI UR4, URZ, UR51, UR4 ;  /* 0x00000033ff047299 */ /* 0x000fe80008011604 */
[----:B------:R-:W-:Y:S02]  /*5fd0*/  USEL UR14, UR13, UR4, !UP0 ;  /* 0x000000040d0e7287 */ /* 0x000fe4000c000000 */
[----:B------:R-:W-:Y:S02]  /*5fe0*/  UIADD3 UR4, UPT, UPT, -UR13, URZ, URZ ;  /* 0x000000ff0d047290 */ /* 0x000fe4000fffe1ff */
[----:B------:R-:W-:Y:S02]  /*5ff0*/  UIADD3 UR5, UPT, UPT, -UR14, URZ, URZ ;  /* 0x000000ff0e057290 */ /* 0x000fe4000fffe1ff */
[----:B------:R-:W-:Y:S02]  /*6000*/  UIMAD UR12, UR43, UR4, UR12 ;  /* 0x000000042b0c72a4 */ /* 0x000fe4000f8e020c */
[----:B------:R-:W-:Y:S01]  /*6010*/  UIMAD UR13, UR54, UR5, UR13 ;  /* 0x00000005360d72a4 */ /* 0x000fe2000f8e020d */
[----:B---3--:R-:W-:Y:S11]  /*6020*/  @!P1 BRA `(.L_x_108) ;  /* 0x0000004000c89947 */ /* 0x008ff60003800000 */
.L_x_213:
[----:B-1----:R-:W-:Y:S01]  /*6030*/  @!P2 IADD3 R2, P1, PT, R12, 0x680, RZ ;  /* 0x000006800c02a810 */ /* 0x002fe20007f3e0ff */
[----:B------:R-:W-:Y:S01]  /*6040*/  VOTEU.ALL UP0, P2 ;  /* 0x0000000000ff7886 */ /* 0x000fe20001000000 */
[----:B------:R-:W-:Y:S02]  /*6050*/  @!P2 R2UR UR6, R0 ;  /* 0x000000000006a2ca */ /* 0x000fe400000e0000 */
[----:B------:R-:W-:Y:S01]  /*6060*/  @!P2 R2UR UR5, R2 ;  /* 0x000000000205a2ca */ /* 0x000fe200000e0000 */
[----:B------:R-:W-:Y:S01]  /*6070*/  @!P2 IMAD.X R0, RZ, RZ, R13, P1 ;  /* 0x000000ffff00a224 */ /* 0x000fe200008e060d */
[----:B------:R-:W-:Y:S01]  /*6080*/  @!UP0 UIADD3 UR8, UPT, UPT, UR27, 0x300, URZ ;  /* 0x000003001b088890 */ /* 0x000fe2000fffe0ff */
[----:B------:R-:W-:Y:S01]  /*6090*/  @P0 SHF.R.U32.HI R4, RZ, 0x10, R5 ;  /* 0x00000010ff040819 */ /* 0x000fe20000011605 */
[----:B------:R-:W-:Y:S02]  /*60a0*/  @!UP0 UIADD3 UR16, UPT, UPT, UR27, 0xb00, URZ ;  /* 0x00000b001b108890 */ /* 0x000fe4000fffe0ff */
[----:B------:R-:W-:Y:S01]  /*60b0*/  @!P2 R2UR UR4, R0 ;  /* 0x000000000004a2ca */ /* 0x000fe200000e0000 */
[----:B------:R-:W-:Y:S01]  /*60c0*/  @!UP0 UIADD3 UR7, UPT, UPT, UR19, 0x40, URZ ;  /* 0x0000004013078890 */ /* 0x000fe2000fffe0ff */
[----:B------:R-:W-:Y:S01]  /*60d0*/  @!P2 IMAD.MOV.U32 R0, RZ, RZ, 0x1000 ;  /* 0x00001000ff00a424 */ /* 0x000fe200078e00ff */
[----:B------:R-:W-:Y:S02]  /*60e0*/  @P0 R2UR UR46, R4 ;  /* 0x00000000042e02ca */ /* 0x000fe400000e0000 */
[----:B------:R-:W-:Y:S02]  /*60f0*/  @!UP0 UPRMT UR6, UR6, 0x5410, URZ ;  /* 0x0000541006068896 */ /* 0x000fe400080000ff */
[----:B------:R-:W-:Y:S01]  /*6100*/  IMAD.U32 R14, RZ, RZ, UR5 ;  /* 0x00000005ff0e7e24 */ /* 0x000fe2000f8e00ff */
[----:B------:R-:W-:Y:S05]  /*6110*/  VOTEU.ALL UP0, P2 ;  /* 0x0000000000ff7886 */ /* 0x000fea0001000000 */
[----:B------:R-:W-:Y:S01]  /*6120*/  IMAD.U32 R15, RZ, RZ, UR4 ;  /* 0x00000004ff0f7e24 */ /* 0x000fe2000f8e00ff */
[----:B------:R-:W-:Y:S01]  /*6130*/  @!P2 R2UR UR4, R14 ;  /* 0x000000000e04a2ca */ /* 0x000fe200000e0000 */
[----:B------:R-:W-:Y:S01]  /*6140*/  @!UP0 UMOV UR9, UR28 ;  /* 0x0000001c00098c82 */ /* 0x000fe20008000000 */
[----:B------:R-:W-:Y:S02]  /*6150*/  @!UP0 UMOV UR10, UR19 ;  /* 0x00000013000a8c82 */ /* 0x000fe40008000000 */
[----:B------:R-:W-:Y:S11]  /*6160*/  @!P2 R2UR UR5, R15 ;  /* 0x000000000f05a2ca */ /* 0x000ff600000e0000 */
[----:B------:R-:W-:Y:S02]  /*6170*/  @!UPT UIADD3 URZ, UPT, UPT, URZ, URZ, URZ ;  /* 0x000000fffffff290 */ /* 0x000fe4000fffe0ff */
[----:B------:R1:W-:Y:S01]  /*6180*/  @!UP0 UTMALDG.5D.IM2COL [UR8], [UR4], UR6 ;  /* 0x00000008040083b4 */ /* 0x0003e20008060006 */
[----:B------:R-:W-:Y:S05]  /*6190*/  VOTEU.ALL UP0, P2 ;  /* 0x0000000000ff7886 */ /* 0x000fea0001000000 */
[----:B-1----:R-:W-:Y:S01]  /*61a0*/  @!UP0 UMOV UR8, UR16 ;  /* 0x0000001000088c82 */ /* 0x002fe20008000000 */
[----:B------:R-:W-:Y:S01]  /*61b0*/  @!UP0 UMOV UR9, UR28 ;  /* 0x0000001c00098c82 */ /* 0x000fe20008000000 */
[----:B------:R-:W-:Y:S02]  /*61c0*/  @!UP0 UMOV UR10, UR7 ;  /* 0x00000007000a8c82 */ /* 0x000fe40008000000 */
[----:B------:R1:W-:Y:S01]  /*61d0*/  @!UP0 UTMALDG.5D.IM2COL [UR8], [UR4], UR6 ;  /* 0x00000008040083b4 */ /* 0x0003e20008060006 */
[----:B------:R1:W-:Y:S01]  /*61e0*/  @!P2 SYNCS.ARRIVE.TRANS64.RED.A0TR RZ, [UR27+0x1a0], R0 ;  /* 0x0001a000ffffa9a7 */ /* 0x0003e2000830041b */
[----:B------:R-:W-:Y:S01]  /*61f0*/  SYNCS.ARRIVE.TRANS64.RED.A1T0 RZ, [UR44], RZ ;  /* 0x000000ffffff79a7 */ /* 0x000fe2000810042c */
[----:B------:R-:W3:Y:S02]  /*6200*/  SYNCS.PHASECHK.TRANS64.TRYWAIT P1, [UR27+0x1b8], R9 ;  /* 0x0001b809ff0075a7 */ /* 0x000ee4000802111b */
[----:B-1-3--:R-:W-:Y:S05]  /*6210*/  @!P1 BRA `(.L_x_109) ;  /* 0x0000004000649947 */ /* 0x00afea0003800000 */
.L_x_215:
[----:B------:R-:W-:Y:S01]  /*6220*/  UPLOP3.LUT UP4, UPT, UPT, UPT, UPT, 0x80, 0x8 ;  /* 0x000000000008789c */ /* 0x000fe20003f8f070 */
[----:B-1----:R-:W-:Y:S01]  /*6230*/  @!P2 IMAD.MOV.U32 R0, RZ, 0x20, RZ ;  /* 0x00000020ff00a824 */ /* 0x002fe200078e00ff */
[----:B------:R-:W-:Y:S01]  /*6240*/  @!P2 IADD3 R2, P0, PT, R12, 0x680, RZ ;  /* 0x000006800c02a810 */ /* 0x000fe20007f1e0ff */
[----:B------:R-:W-:Y:S01]  /*6250*/  UMOV UR20, UR12 ;  /* 0x0000000c00147c82 */ /* 0x000fe20008000000 */
[----:B------:R-:W-:Y:S01]  /*6260*/  VOTEU.ALL UP0, P2 ;  /* 0x0000000000ff7886 */ /* 0x000fe20001000000 */
[----:B------:R-:W-:Y:S01]  /*6270*/  @!P2 IMAD.MOV.U32 R0, RZ, 0x400, R0 ;  /* 0x00000400ff00a824 */ /* 0x000fe200078e0000 */
[----:B------:R-:W-:Y:S01]  /*6280*/  @!P2 R2UR UR5, R2 ;  /* 0x000000000205a2ca */ /* 0x000fe200000e0000 */
[----:B------:R-:W-:Y:S01]  /*6290*/  UMOV UR21, UR13 ;  /* 0x0000000d00157c82 */ /* 0x000fe20008000000 */
[----:B------:R-:W-:Y:S01]  /*62a0*/  UMOV UR22, UR14 ;  /* 0x0000000e00167c82 */ /* 0x000fe20008000000 */
[----:B------:R-:W-:Y:S01]  /*62b0*/  @!UP0 UIADD3 UR18, UPT, UPT, UR19, 0x20, URZ ;  /* 0x0000002013128890 */ /* 0x000fe2000fffe0ff */
[----:B------:R-:W-:Y:S01]  /*62c0*/  @!P2 R2UR UR4, R0 ;  /* 0x000000000004a2ca */ /* 0x000fe200000e0000 */
[----:B------:R-:W-:Y:S01]  /*62d0*/  @!P2 IMAD.X R0, RZ, RZ, R13, P0 ;  /* 0x000000ffff00a224 */ /* 0x000fe200000e060d */
[----:B------:R-:W-:Y:S01]  /*62e0*/  @!UP0 UIADD3 UR16, UPT, UPT, UR27, 0x1300, URZ ;  /* 0x000013001b108890 */ /* 0x000fe2000fffe0ff */
[----:B------:R-:W-:Y:S01]  /*62f0*/  R2UR UR48, R88 ;  /* 0x00000000583072ca */ /* 0x000fe200000e0000 */
[----:B------:R-:W-:Y:S01]  /*6300*/  @!UP0 UIADD3 UR17, UPT, UPT, UR27, 0x1a8, URZ ;  /* 0x000001a81b118890 */ /* 0x000fe2000fffe0ff */
[----:B------:R-:W-:Y:S01]  /*6310*/  R2UR UR7, R89 ;  /* 0x00000000590772ca */ /* 0x000fe200000e0000 */
[----:B------:R-:W-:Y:S01]  /*6320*/  @!UP0 UIADD3 UR10, UPT, UPT, UR19, 0x60, URZ ;  /* 0x00000060130a8890 */ /* 0x000fe2000fffe0ff */
[----:B------:R-:W-:Y:S01]  /*6330*/  LOP3.LUT R10, R10, 0x1, RZ, 0x3c, !PT ;  /* 0x000000010a0a7812 */ /* 0x000fe200078e3cff */
[----:B------:R-:W-:Y:S01]  /*6340*/  @!UP0 UIADD3 UR8, UPT, UPT, UR27, 0x1b00, URZ ;  /* 0x00001b001b088890 */ /* 0x000fe2000fffe0ff */
[----:B------:R-:W-:Y:S01]  /*6350*/  IMAD.U32 R4, RZ, RZ, UR5 ;  /* 0x00000005ff047e24 */ /* 0x000fe2000f8e00ff */
[----:B------:R-:W-:Y:S01]  /*6360*/  UMOV UR19, UR11 ;  /* 0x0000000b00137c82 */ /* 0x000fe20008000000 */
[----:B------:R-:W-:Y:S01]  /*6370*/  UMOV UR9, UR17 ;  /* 0x0000001100097c82 */ /* 0x000fe20008000000 */
[----:B------:R-:W-:Y:S01]  /*6380*/  LOP3.LUT R8, R8, 0x1, RZ, 0x3c, !PT ;  /* 0x0000000108087812 */ /* 0x000fe200078e3cff */
[----:B------:R-:W-:Y:S01]  /*6390*/  @!UP0 UPRMT UR6, UR4, 0x5410, URZ ;  /* 0x0000541004068896 */ /* 0x000fe200080000ff */
[----:B------:R-:W-:Y:S01]  /*63a0*/  @!P2 R2UR UR4, R0 ;  /* 0x000000000004a2ca */ /* 0x000fe200000e0000 */
[----:B------:R-:W-:Y:S11]  /*63b0*/  VOTEU.ALL UP0, P2 ;  /* 0x0000000000ff7886 */ /* 0x000ff60001000000 */
[----:B------:R-:W-:Y:S01]  /*63c0*/  @!UPT UIADD3 URZ, UPT, UPT, URZ, URZ, URZ ;  /* 0x000000fffffff290 */ /* 0x000fe2000fffe0ff */
[----:B------:R-:W-:Y:S01]  /*63d0*/  IMAD.U32 R5, RZ, RZ, UR4 ;  /* 0x00000004ff057e24 */ /* 0x000fe2000f8e00ff */
[----:B------:R-:W-:Y:S04]  /*63e0*/  @!P2 R2UR UR4, R4 ;  /* 0x000000000404a2ca */ /* 0x000fe800000e0000 */
[----:B------:R-:W-:Y:S11]  /*63f0*/  @!P2 R2UR UR5, R5 ;  /* 0x000000000505a2ca */ /* 0x000ff600000e0000 */
[----:B------:R-:W-:Y:S02]  /*6400*/  @!UPT UIADD3 URZ, UPT, UPT, URZ, URZ, URZ ;  /* 0x000000fffffff290 */ /* 0x000fe4000fffe0ff */
[----:B------:R1:W-:Y:S01]  /*6410*/  @!UP0 UTMALDG.5D.IM2COL [UR16], [UR4], UR6 ;  /* 0x00000010040083b4 */ /* 0x0003e20008060006 */
[----:B------:R-:W-:Y:S05]  /*6420*/  VOTEU.ALL UP0, P2 ;  /* 0x0000000000ff7886 */ /* 0x000fea0001000000 */
[----:B------:R3:W-:Y:S01]  /*6430*/  @!UP0 UTMALDG.5D.IM2COL [UR8], [UR4], UR6 ;  /* 0x00000008040083b4 */ /* 0x0007e20008060006 */
[----:B------:R3:W-:Y:S01]  /*6440*/  @!P2 SYNCS.ARRIVE.TRANS64.RED.A0TR RZ, [UR27+0x1a8], R3 ;  /* 0x0001a803ffffa9a7 */ /* 0x0007e2000830041b */
[----:B------:R-:W-:Y:S01]  /*6450*/  SYNCS.ARRIVE.TRANS64.RED.A1T0 RZ, [UR38], RZ ;  /* 0x000000ffffff79a7 */ /* 0x000fe20008100426 */
[----:B-1----:R-:W-:Y:S02]  /*6460*/  UIADD3 UR19, UPT, UPT, UR15, UR48, URZ ;  /* 0x000000300f137290 */ /* 0x002fe4000fffe0ff */
[----:B------:R-:W-:Y:S01]  /*6470*/  UIADD3 UR48, UPT, UPT, UR23, UR7, URZ ;  /* 0x0000000717307290 */ /* 0x000fe2000fffe0ff */
[----:B------:R-:W-:Y:S11]  /*6480*/  BRA.U UP2, `(.L_x_110) ;  /* 0xfffffff102947547 */ /* 0x000ff6000b83ffff */
[----:B---3--:R-:W-:-:S04]  /*6490*/  SHF.L.U32 R3, R10, 0x1f, RZ ;  /* 0x0000001f0a037819 */ /* 0x008fc800000006ff */
[----:B------:R-:W1:Y:S02]  /*64a0*/  SYNCS.PHASECHK.TRANS64.TRYWAIT P0, [UR27+0x1b0], R3 ;  /* 0x0001b003ff0075a7 */ /* 0x000e64000800111b */
[----:B-1----:R-:W-:Y:S05]  /*64b0*/  @!P0 BRA `(.L_x_111) ;  /* 0x0000003c00d48947 */ /* 0x002fea0003800000 */
.L_x_217:
[----:B-1----:R-:W-:-:S07]  /*64c0*/  MOV R0, UR27 ;  /* 0x0000001b00007c02 */ /* 0x002fce0008000f00 */
.L_x_112:
[----:B-1----:R-:W-:-:S04]  /*64d0*/  SHF.L.U32 R3, R10, 0x1f, RZ ;  /* 0x0000001f0a037819 */ /* 0x002fc800000006ff */
[----:B------:R1:W3:Y:S03]  /*64e0*/  SYNCS.PHASECHK.TRANS64.TRYWAIT P0, [R0+URZ+0x1b8], R3 ;  /* 0x0001b803000075a7 */ /* 0x0002e600080011ff */
[----:B---3--:R-:W-:Y:S05]  /*64f0*/  @!P0 NANOSLEEP.SYNCS 0x989680 ;  /* 0x009896800000895d */ /* 0x008fea0003900000 */
[----:B------:R-:W3:Y:S02]  /*6500*/  @!P0 SYNCS.PHASECHK.TRANS64 P0, [R0+URZ+0x1b8], R3 ;  /* 0x0001b803000085a7 */ /* 0x000ee400080010ff */
[----:B--23--:R-:W-:Y:S05]  /*6510*/  @P0 EXIT ;  /* 0x000000000000094d */ /* 0x00cfea0003800000 */
[----:B------:R-:W-:Y:S05]  /*6520*/  BRA `(.L_x_112) ;  /* 0xfffffffc00e87947 */ /* 0x000fea000383ffff */
.L_x_101:
[----:B------:R-:W-:-:S06]  /*6530*/  UISETP.GE.AND UP0, UPT, UR18, 0x4, UPT ;  /* 0x000000041200788c */ /* 0x000fcc000bf06270 */
[----:B------:R-:W-:-:S13]  /*6540*/  PLOP3.LUT P0, PT, PT, PT, UP0, 0x80, 0x8 ;  /* 0x000000000008781c */ /* 0x000fda0003f0f008 */
[----:B-1----:R-:W-:Y:S05]  /*6550*/  @!P0 EXIT ;  /* 0x000000000000894d */ /* 0x002fea0003800000 */
[----:B------:R-:W-:Y:S01]  /*6560*/  BAR.SYNC.DEFER_BLOCKING 0x6, 0xa0 ;  /* 0x0182800000007b1d */ /* 0x000fe20000010000 */
[----:B------:R-:W-:Y:S01]  /*6570*/  IMAD.SHL.U32 R73, R97, 0x20, RZ ;  /* 0x0000002061497824 */ /* 0x000fe200078e00ff */
[----:B------:R-:W-:Y:S01]  /*6580*/  CS2R R92, SRZ ;  /* 0x00000000005c7805 */ /* 0x000fe2000001ff00 */
[----:B------:R-:W-:Y:S02]  /*6590*/  IMAD.SHL.U32 R0, R87, 0x400, RZ ;  /* 0x0000040057007824 */ /* 0x000fe400078e00ff */
[----:B------:R-:W-:Y:S01]  /*65a0*/  IMAD.SHL.U32 R4, R97, 0x4, RZ ;  /* 0x0000000461047824 */ /* 0x000fe200078e00ff */
[----:B------:R-:W-:Y:S02]  /*65b0*/  UMOV UR44, 0x400 ;  /* 0x00000400002c7882 */ /* 0x000fe40000000000 */
[----:B------:R-:W1:Y:S01]  /*65c0*/  LDC.64 R84, c[0x0][0x9b0] ;  /* 0x00026c00ff547b82 */ /* 0x000e620000000a00 */
[----:B------:R-:W-:Y:S01]  /*65d0*/  ULEA UR44, UR23, UR44, 0x18 ;  /* 0x0000002c172c7291 */ /* 0x000fe2000f8ec0ff */
[----:B------:R-:W-:Y:S01]  /*65e0*/  LOP3.LUT R95, R73, 0xb60, RZ, 0xc0, !PT ;  /* 0x00000b60495f7812 */ /* 0x000fe200078ec0ff */
[----:B------:R-:W-:Y:S01]  /*65f0*/  IMAD.U32 R37, R97, 0x10000, RZ ;  /* 0x0001000061257824 */ /* 0x000fe200078e00ff */
[----:B------:R-:W-:Y:S01]  /*6600*/  LOP3.LUT R5, R73, 0x80, RZ, 0xc0, !PT ;  /* 0x0000008049057812 */ /* 0x000fe200078ec0ff */
[----:B------:R-:W-:Y:S01]  /*6610*/  UIADD3 UR4, UPT, UPT, UR44, 0x2300, URZ ;  /* 0x000023002c047890 */ /* 0x000fe2000fffe0ff */
[----:B------:R-:W-:Y:S01]  /*6620*/  LOP3.LUT R95, R95, 0x400, R0, 0xf8, !PT ;  /* 0x000004005f5f7812 */ /* 0x000fe200078ef800 */
[----:B------:R-:W-:Y:S01]  /*6630*/  IMAD.SHL.U32 R0, R87, 0x200000, RZ ;  /* 0x0020000057007824 */ /* 0x000fe200078e00ff */
[----:B------:R-:W2:Y:S01]  /*6640*/  LDC.64 R74, c[0x0][0x9a8] ;  /* 0x00026a00ff4a7b82 */ /* 0x000ea20000000a00 */
[----:B------:R-:W-:Y:S01]  /*6650*/  UIADD3 UR5, UPT, UPT, UR44, 0x300, URZ ;  /* 0x000003002c057890 */ /* 0x000fe2000fffe0ff */
[----:B------:R-:W-:Y:S01]  /*6660*/  LOP3.LUT R4, R5, 0x10, R4, 0xf8, !PT ;  /* 0x0000001005047812 */ /* 0x000fe200078ef804 */
[----:B------:R-:W-:Y:S01]  /*6670*/  IMAD.MOV.U32 R36, RZ, RZ, RZ ;  /* 0x000000ffff247224 */ /* 0x000fe200078e00ff */
[----:B------:R-:W-:Y:S01]  /*6680*/  LOP3.LUT R0, R0, 0x200000, RZ, 0xc0, !PT ;  /* 0x0020000000007812 */ /* 0x000fe200078ec0ff */
[----:B------:R-:W-:Y:S01]  /*6690*/  IMAD.MOV.U32 R94, RZ, RZ, RZ ;  /* 0x000000ffff5e7224 */ /* 0x000fe200078e00ff */
[----:B------:R-:W-:Y:S01]  /*66a0*/  LOP3.LUT P0, RZ, R73, 0x80, RZ, 0xc0, !PT ;  /* 0x0000008049ff7812 */ /* 0x000fe2000780c0ff */
[----:B------:R-:W-:Y:S01]  /*66b0*/  IMAD.U32 R98, RZ, RZ, UR5 ;  /* 0x00000005ff627e24 */ /* 0x000fe2000f8e00ff */
[----:B------:R-:W-:Y:S01]  /*66c0*/  LOP3.LUT R37, R0, 0x400000, R37, 0xf8, !PT ;  /* 0x0040000000257812 */ /* 0x000fe200078ef825 */
[----:B------:R-:W3:Y:S01]  /*66d0*/  LDS R2, [UR44+0x220] ;  /* 0x0002202cff027984 */ /* 0x000ee20008000800 */
[----:B------:R-:W-:Y:S01]  /*66e0*/  P2R R0, PR, RZ, 0x1 ;  /* 0x00000001ff007803 */ /* 0x000fe20000000000 */
[----:B------:R-:W-:Y:S01]  /*66f0*/  IMAD.MOV.U32 R91, RZ, RZ, RZ ;  /* 0x000000ffff5b7224 */ /* 0x000fe200078e00ff */
[----:B------:R-:W-:Y:S01]  /*6700*/  LOP3.LUT R95, R95, R4, RZ, 0xfc, !PT ;  /* 0x000000045f5f7212 */ /* 0x000fe200078efcff */
[----:B------:R-:W-:Y:S01]  /*6710*/  IMAD.U32 R96, RZ, RZ, UR4 ;  /* 0x00000004ff607e24 */ /* 0x000fe2000f8e00ff */
[----:B------:R-:W-:Y:S01]  /*6720*/  LOP3.LUT R97, R97, 0x60, RZ, 0xc0, !PT ;  /* 0x0000006061617812 */ /* 0x000fe200078ec0ff */
[----:B------:R-:W4:Y:S01]  /*6730*/  LDCU UR56, c[0x0][0x370] ;  /* 0x00006e00ff3877ac */ /* 0x000f220008000800 */
[----:B------:R-:W1:Y:S01]  /*6740*/  LDCU UR42, c[0x0][0xc0c] ;  /* 0x00018180ff2a77ac */ /* 0x000e620008000800 */
[----:B------:R-:W1:Y:S01]  /*6750*/  LDCU UR38, c[0x0][0xc30] ;  /* 0x00018600ff2677ac */ /* 0x000e620008000800 */
[----:B------:R-:W1:Y:S01]  /*6760*/  LDCU.64 UR50, c[0x0][0x988] ;  /* 0x00013100ff3277ac */ /* 0x000e620008000a00 */
[----:B------:R-:W1:Y:S01]  /*6770*/  LDCU.64 UR40, c[0x0][0xc28] ;  /* 0x00018500ff2877ac */ /* 0x000e620008000a00 */
[----:B------:R-:W1:Y:S01]  /*6780*/  LDCU.64 UR58, c[0x0][0x990] ;  /* 0x00013200ff3a77ac */ /* 0x000e620008000a00 */
[----:B------:R-:W1:Y:S01]  /*6790*/  LDCU.128 UR52, c[0x0][0xc10] ;  /* 0x00018200ff3477ac */ /* 0x000e620008000c00 */
[----:B------:R-:W1:Y:S01]  /*67a0*/  LDCU.128 UR60, c[0x0][0xb80] ;  /* 0x00017000ff3c77ac */ /* 0x000e620008000c00 */
[----:B------:R-:W1:Y:S01]  /*67b0*/  LDCU UR49, c[0x0][0x374] ;  /* 0x00006e80ff3177ac */ /* 0x000e620008000800 */
[C---:B---3--:R-:W-:Y:S01]  /*67c0*/  VIADD R3, R2.reuse, 0x40 ;  /* 0x0000004002037836 */ /* 0x048fe20000000000 */
[----:B------:R-:W-:-:S04]  /*67d0*/  LOP3.LUT R2, R2, 0xffff, RZ, 0xc0, !PT ;  /* 0x0000ffff02027812 */ /* 0x000fc800078ec0ff */
[----:B------:R-:W-:-:S05]  /*67e0*/  LOP3.LUT R3, R3, 0xffff, RZ, 0xc0, !PT ;  /* 0x0000ffff03037812 */ /* 0x000fca00078ec0ff */
[----:B-12-4-:R3:W-:Y:S02]  /*67f0*/  STL.64 [R1], R2 ;  /* 0x0000000201007387 */ /* 0x0167e40000100a00 */
.L_x_139:
[----:B---3--:R-:W-:Y:S04]  /*6800*/  SHF.L.U32 R3, R93, 0x1f, RZ ;  /* 0x0000001f5d037819 */ /* 0x008fe800000006ff */
[----:B-1----:R-:W1:Y:S02]  /*6810*/  SYNCS.PHASECHK.TRANS64.TRYWAIT P0, [UR44+0x1d0], R3 ;  /* 0x0001d003ff0075a7 */ /* 0x002e64000800112c */
[----:B-1----:R-:W-:Y:S05]  /*6820*/  @!P0 BRA `(.L_x_113) ;  /* 0x0000003c00108947 */ /* 0x002fea0003800000 */
.L_x_219:
[----:B------:R-:W-:Y:S01]  /*6830*/  LEA R2, R36, UR43, 0x2 ;  /* 0x0000002b24027c11 */ /* 0x000fe2000f8e10ff */
        /* <DEDUP_REMOVED lines=9> */
[----:B------:R-:W-:Y:S09]  /*68d0*/  UPRMT UR4, URZ, 0x654, UR4 ;  /* 0x00000654ff047896 */ /* 0x000ff20008000004 */
[----:B---3--:R-:W-:Y:S01]  /*68e0*/  SYNCS.ARRIVE.TRANS64.RED.A1T0 RZ, [UR4], RZ ;  /* 0x000000ffffff79a7 */ /* 0x008fe20008100404 */
[----:B------:R-:W5:Y:S01]  /*68f0*/  LDL R2, [R2] ;  /* 0x0000000002027983 */ /* 0x000f620000100800 */
[----:B--2---:R-:W-:Y:S11]  /*6900*/  LOP3.LUT P0, RZ, R6, 0x1, RZ, 0xc0, !PT ;  /* 0x0000000106ff7812 */ /* 0x004ff6000780c0ff */
[----:B------:R-:W-:Y:S02]  /*6910*/  @!UPT UIADD3 URZ, UPT, UPT, URZ, URZ, URZ ;  /* 0x000000fffffff290 */ /* 0x000fe4000fffe0ff */
[----:B------:R-:W-:Y:S01]  /*6920*/  VOTEU.ANY UP1, P0 ;  /* 0x0000000000ff7886 */ /* 0x000fe20000020100 */
[----:B------:R-:W-:Y:S01]  /*6930*/  PLOP3.LUT P0, PT, PT, PT, UP1, 0x80, 0x8 ;  /* 0x000000000008781c */ /* 0x000fe20003f0f018 */
[----:B------:R-:W-:Y:S11]  /*6940*/  UP2UR UR47, UPR, URZ, 0x2 ;  /* 0x00000002ff2f7883 */ /* 0x000ff60008000000 */
[----:B------:R-:W-:Y:S01]  /*6950*/  @!UPT UIADD3 URZ, UPT, UPT, URZ, URZ, URZ ;  /* 0x000000fffffff290 */ /* 0x000fe2000fffe0ff */
[----:B-1----:R-:W-:Y:S02]  /*6960*/  @P0 MOV R3, R4 ;  /* 0x0000000400030202 */ /* 0x002fe40000000f00 */
[----:B------:R-:W-:Y:S02]  /*6970*/  @P0 LOP3.LUT R0, R5, 0xffff, RZ, 0xc0, !PT ;  /* 0x0000ffff05000812 */ /* 0x000fe400078ec0ff */
[----:B------:R-:W-:Y:S02]  /*6980*/  @P0 R2UR UR5, R3 ;  /* 0x00000000030502ca */ /* 0x000fe400000e0000 */
[----:B------:R-:W-:Y:S11]  /*6990*/  @P0 R2UR UR4, R0 ;  /* 0x00000000000402ca */ /* 0x000ff600000e0000 */
[----:B------:R-:W-:Y:S02]  /*69a0*/  @UP1 UMOV UR37, UR5 ;  /* 0x0000000500251c82 */ /* 0x000fe40008000000 */
[----:B------:R-:W-:Y:S01]  /*69b0*/  @UP1 UMOV UR36, UR4 ;  /* 0x0000000400241c82 */ /* 0x000fe20008000000 */
[----:B------:R-:W-:Y:S05]  /*69c0*/  BRA.U !UP0, `(.L_x_114) ;  /* 0x0000000108cc7547 */ /* 0x000fea000b800000 */
[----:B------:R-:W1:Y:S01]  /*69d0*/  LDCU UR9, c[0x0][0xc20] ;  /* 0x00018400ff0977ac */ /* 0x000e620008000800 */
[----:B------:R-:W-:Y:S02]  /*69e0*/  UIMAD.WIDE.U32 UR4, UR49, UR55, URZ ;  /* 0x00000037310472a5 */ /* 0x000fe4000f8e00ff */
[----:B------:R-:W-:Y:S02]  /*69f0*/  UIMAD.WIDE.U32 UR6, UR56, UR52, URZ ;  /* 0x00000034380672a5 */ /* 0x000fe4000f8e00ff */
[----:B------:R-:W-:Y:S02]  /*6a00*/  UIMAD.WIDE.U32 UR10, UR36, UR55, URZ ;  /* 0x00000037240a72a5 */ /* 0x000fe4000f8e00ff */
[----:B------:R-:W-:Y:S02]  /*6a10*/  UISETP.NE.AND UP0, UPT, UR54, 0x1, UPT ;  /* 0x000000013600788c */ /* 0x000fe4000bf05270 */
[----:B------:R-:W-:Y:S02]  /*6a20*/  UISETP.NE.AND UP1, UPT, UR42, 0x1, UPT ;  /* 0x000000012a00788c */ /* 0x000fe4000bf25270 */
[----:B------:R-:W-:Y:S02]  /*6a30*/  UISETP.NE.AND UP2, UPT, UR39, 0x1, UPT ;  /* 0x000000012700788c */ /* 0x000fe4000bf45270 */
[----:B------:R-:W-:Y:S01]  /*6a40*/  UIMAD.WIDE.U32 UR12, UR37, UR52, URZ ;  /* 0x00000034250c72a5 */ /* 0x000fe2000f8e00ff */
[----:B------:R-:W-:Y:S01]  /*6a50*/  UMOV UR4, UR5 ;  /* 0x0000000500047c82 */ /* 0x000fe20008000000 */
[----:B------:R-:W-:Y:S01]  /*6a60*/  UMOV UR6, UR11 ;  /* 0x0000000b00067c82 */ /* 0x000fe20008000000 */
[----:B-1----:R-:W-:Y:S03]  /*6a70*/  USHF.R.U32.HI UR8, URZ, UR9, UR4 ;  /* 0x00000009ff087299 */ /* 0x002fe60008011604 */
[----:B------:R-:W-:Y:S02]  /*6a80*/  UMOV UR4, UR7 ;  /* 0x0000000700047c82 */ /* 0x000fe40008000000 */
[----:B------:R-:W-:Y:S02]  /*6a90*/  USHF.R.U32.HI UR5, URZ, UR53, UR4 ;  /* 0x00000035ff057299 */ /* 0x000fe40008011604 */
[----:B------:R-:W-:Y:S02]  /*6aa0*/  USEL UR4, UR49, UR8, !UP0 ;  /* 0x0000000831047287 */ /* 0x000fe4000c000000 */
[----:B------:R-:W-:Y:S02]  /*6ab0*/  USHF.R.U32.HI UR8, URZ, UR9, UR6 ;  /* 0x00000009ff087299 */ /* 0x000fe40008011606 */
[----:B------:R-:W-:Y:S02]  /*6ac0*/  UIMAD.WIDE.U32 UR6, UR4, UR40, URZ ;  /* 0x00000028040672a5 */ /* 0x000fe4000f8e00ff */
[----:B------:R-:W-:Y:S02]  /*6ad0*/  USEL UR9, UR56, UR5, !UP1 ;  /* 0x0000000538097287 */ /* 0x000fe4000c800000 */
[----:B------:R-:W-:Y:S02]  /*6ae0*/  USEL UR8, UR36, UR8, !UP0 ;  /* 0x0000000824087287 */ /* 0x000fe4000c000000 */
[----:B------:R-:W-:Y:S01]  /*6af0*/  UIMAD.WIDE.U32 UR10, UR9, UR40, URZ ;  /* 0x00000028090a72a5 */ /* 0x000fe2000f8e00ff */
[----:B------:R-:W-:Y:S01]  /*6b00*/  UMOV UR6, UR7 ;  /* 0x0000000700067c82 */ /* 0x000fe20008000000 */
[----:B------:R-:W-:Y:S01]  /*6b10*/  UMOV UR5, UR13 ;  /* 0x0000000d00057c82 */ /* 0x000fe20008000000 */
[----:B------:R-:W-:Y:S02]  /*6b20*/  @UP2 USHF.R.U32.HI UR4, URZ, UR41, UR6 ;  /* 0x00000029ff042299 */ /* 0x000fe40008011606 */
[----:B------:R-:W-:Y:S02]  /*6b30*/  USHF.R.U32.HI UR5, URZ, UR53, UR5 ;  /* 0x00000035ff057299 */ /* 0x000fe40008011605 */
[----:B------:R-:W-:Y:S02]  /*6b40*/  UIMAD UR4, UR39, UR4, URZ ;  /* 0x00000004270472a4 */ /* 0x000fe4000f8e02ff */
[----:B------:R-:W-:Y:S02]  /*6b50*/  USEL UR5, UR37, UR5, !UP1 ;  /* 0x0000000525057287 */ /* 0x000fe4000c800000 */
[----:B------:R-:W-:Y:S01]  /*6b60*/  UISETP.GE.AND UP0, UPT, UR8, UR4, UPT ;  /* 0x000000040800728c */ /* 0x000fe2000bf06270 */
[----:B------:R-:W-:Y:S01]  /*6b70*/  UMOV UR6, UR11 ;  /* 0x0000000b00067c82 */ /* 0x000fe20008000000 */
[----:B------:R-:W-:Y:S02]  /*6b80*/  UIMAD.WIDE.U32 UR10, UR8, UR40, URZ ;  /* 0x00000028080a72a5 */ /* 0x000fe4000f8e00ff */
[----:B------:R-:W-:Y:S04]  /*6b90*/  @UP2 USHF.R.U32.HI UR9, URZ, UR41, UR6 ;  /* 0x00000029ff092299 */ /* 0x000fe80008011606 */
[----:B------:R-:W-:Y:S01]  /*6ba0*/  UIMAD UR6, UR39, UR9, URZ ;  /* 0x00000009270672a4 */ /* 0x000fe2000f8e02ff */
[----:B------:R-:W-:Y:S03]  /*6bb0*/  UMOV UR4, UR11 ;  /* 0x0000000b00047c82 */ /* 0x000fe60008000000 */
[----:B------:R-:W-:Y:S02]  /*6bc0*/  UISETP.GE.OR UP0, UPT, UR5, UR6, UP0 ;  /* 0x000000060500728c */ /* 0x000fe40008706670 */
[----:B------:R-:W-:Y:S02]  /*6bd0*/  USHF.R.U32.HI UR4, URZ, UR41, UR4 ;  /* 0x00000029ff047299 */ /* 0x000fe40008011604 */
[----:B------:R-:W-:Y:S02]  /*6be0*/  UIMAD.WIDE.U32 UR6, UR5, UR40, URZ ;  /* 0x00000028050672a5 */ /* 0x000fe4000f8e00ff */
[----:B------:R-:W-:Y:S02]  /*6bf0*/  USEL UR11, UR8, UR4, !UP2 ;  /* 0x00000004080b7287 */ /* 0x000fe4000d000000 */
[----:B------:R-:W-:Y:S02]  /*6c00*/  UIADD3 UR6, UPT, UPT, -UR5, URZ, URZ ;  /* 0x000000ff05067290 */ /* 0x000fe4000fffe1ff */
[----:B------:R-:W-:Y:S02]  /*6c10*/  UIADD3 UR10, UPT, UPT, -UR11, URZ, URZ ;  /* 0x000000ff0b0a7290 */ /* 0x000fe4000fffe1ff */
[----:B------:R-:W-:Y:S02]  /*6c20*/  UIMAD UR6, UR42, UR6, UR37 ;  /* 0x000000062a0672a4 */ /* 0x000fe4000f8e0225 */
[----:B------:R-:W-:Y:S01]  /*6c30*/  UIMAD UR10, UR39, UR10, UR8 ;  /* 0x0000000a270a72a4 */ /* 0x000fe2000f8e0208 */
[----:B------:R-:W-:Y:S01]  /*6c40*/  @!UP0 UMOV UR4, UR7 ;  /* 0x0000000700048c82 */ /* 0x000fe20008000000 */
[----:B------:R-:W-:Y:S02]  /*6c50*/  UIADD3 UR7, UPT, UPT, -UR8, URZ, URZ ;  /* 0x000000ff08077290 */ /* 0x000fe4000fffe1ff */
[----:B------:R-:W-:Y:S04]  /*6c60*/  @!UP0 USHF.R.U32.HI UR4, URZ, UR41, UR4 ;  /* 0x00000029ff048299 */ /* 0x000fe80008011604 */
[----:B------:R-:W-:Y:S04]  /*6c70*/  @!UP0 USEL UR4, UR5, UR4, !UP2 ;  /* 0x0000000405048287 */ /* 0x000fe8000d000000 */
[----:B------:R-:W-:Y:S02]  /*6c80*/  @!UP0 UIMAD UR9, UR9, UR10, UR4 ;  /* 0x0000000a090982a4 */ /* 0x000fe4000f8e0204 */
[----:B------:R-:W-:Y:S02]  /*6c90*/  @!UP0 UIADD3 UR10, UPT, UPT, UR11, -UR4, URZ ;  /* 0x800000040b0a8290 */ /* 0x000fe4000fffe0ff */
[----:B------:R-:W-:Y:S02]  /*6ca0*/  UIMAD UR4, UR54, UR7, UR36 ;  /* 0x00000007360472a4 */ /* 0x000fe4000f8e0224 */
[----:B------:R-:W-:Y:S03]  /*6cb0*/  @!UP0 UIMAD UR8, UR10, UR39, UR5 ;  /* 0x000000270a0882a4 */ /* 0x000fe6000f8e0205 */
[----:B------:R-:W-:Y:S02]  /*6cc0*/  @!UP0 UMOV UR5, UR9 ;  /* 0x0000000900058c82 */ /* 0x000fe40008000000 */
[----:B------:R-:W-:Y:S02]  /*6cd0*/  UIMAD UR37, UR5, UR42, UR6 ;  /* 0x0000002a052572a4 */ /* 0x000fe4000f8e0206 */
[----:B------:R-:W-:Y:S11]  /*6ce0*/  UIMAD UR36, UR8, UR54, UR4 ;  /* 0x00000036082472a4 */ /* 0x000ff6000f8e0204 */
[----:B------:R-:W-:Y:S01]  /*6cf0*/  @!UPT UIADD3 URZ, UPT, UPT, URZ, URZ, URZ ;  /* 0x000000fffffff290 */ /* 0x000fe2000fffe0ff */
.L_x_114:
[----:B------:R-:W-:Y:S01]  /*6d00*/  UISETP.NE.AND UP0, UPT, UR38, 0x1, UPT ;  /* 0x000000012600788c */ /* 0x000fe2000bf05270 */
[----:B------:R-:W-:Y:S01]  /*6d10*/  @P0 SHF.R.U32.HI R4, RZ, 0x10, R5 ;  /* 0x00000010ff040819 */ /* 0x000fe20000011605 */
[----:B------:R-:W-:Y:S02]  /*6d20*/  UIADD3 UR11, UPT, UPT, UR44, 0x300, URZ ;  /* 0x000003002c0b7890 */ /* 0x000fe4000fffe0ff */
[----:B------:R-:W-:Y:S01]  /*6d30*/  USHF.L.U32 UR45, UR19, 0x7, URZ ;  /* 0x00000007132d7899 */ /* 0x000fe200080006ff */
[----:B------:R-:W-:Y:S06]  /*6d40*/  @P0 R2UR UR57, R4 ;  /* 0x00000000043902ca */ /* 0x000fec00000e0000 */
[----:B------:R-:W1:Y:S01]  /*6d50*/  @!UP0 LDCU.128 UR12, c[0x0][0xc10] ;  /* 0x00018200ff0c87ac */ /* 0x000e620008000c00 */
[----:B------:R-:W2:Y:S01]  /*6d60*/  @!UP0 LDCU UR5, c[0x0][0xc0c] ;  /* 0x00018180ff0587ac */ /* 0x000ea20008000800 */
[----:B------:R-:W3:Y:S01]  /*6d70*/  @!UP0 LDCU UR10, c[0x0][0xc20] ;  /* 0x00018400ff0a87ac */ /* 0x000ee20008000800 */
[----:B-1----:R-:W-:Y:S02]  /*6d80*/  UIMAD.WIDE.U32 UR8, UR37, UR12, URZ ;  /* 0x0000000c250872a5 */ /* 0x002fe4000f8e00ff */
[----:B------:R-:W-:Y:S02]  /*6d90*/  UIMAD.WIDE.U32 UR6, UR36, UR15, URZ ;  /* 0x0000000f240672a5 */ /* 0x000fe4000f8e00ff */
[----:B------:R-:W-:Y:S03]  /*6da0*/  @!UP0 UISETP.NE.AND UP1, UPT, UR14, 0x1, UPT ;  /* 0x000000010e00888c */ /* 0x000fe6000bf25270 */
[----:B------:R-:W-:Y:S01]  /*6db0*/  @!UP0 UMOV UR4, UR9 ;  /* 0x0000000900048c82 */ /* 0x000fe20008000000 */
[----:B--2---:R-:W-:Y:S02]  /*6dc0*/  @!UP0 UISETP.NE.AND UP2, UPT, UR5, 0x1, UPT ;  /* 0x000000010500888c */ /* 0x004fe4000bf45270 */
[----:B------:R-:W-:Y:S01]  /*6dd0*/  @!UP0 USHF.R.U32.HI UR4, URZ, UR13, UR4 ;  /* 0x0000000dff048299 */ /* 0x000fe20008011604 */
[----:B------:R-:W-:Y:S02]  /*6de0*/  @!UP0 UMOV UR6, UR7 ;  /* 0x0000000700068c82 */ /* 0x000fe40008000000 */
[----:B---3--:R-:W-:Y:S02]  /*6df0*/  @!UP0 USHF.R.U32.HI UR6, URZ, UR10, UR6 ;  /* 0x0000000aff068299 */ /* 0x008fe40008011606 */
[----:B------:R-:W-:Y:S02]  /*6e00*/  @!UP0 USEL UR7, UR37, UR4, !UP2 ;  /* 0x0000000425078287 */ /* 0x000fe4000d000000 */
[----:B------:R-:W-:Y:S04]  /*6e10*/  @!UP0 USEL UR6, UR36, UR6, !UP1 ;  /* 0x0000000624068287 */ /* 0x000fe8000c800000 */
[----:B------:R-:W-:Y:S02]  /*6e20*/  @!UP0 UIADD3 UR4, UPT, UPT, -UR7, UR6, URZ ;  /* 0x0000000607048290 */ /* 0x000fe4000fffe1ff */
[----:B------:R-:W-:Y:S02]  /*6e30*/  @!UP0 UIADD3 UR6, UPT, UPT, UR7, -UR6, URZ ;  /* 0x8000000607068290 */ /* 0x000fe4000fffe0ff */
[----:B------:R-:W-:Y:S02]  /*6e40*/  @!UP0 UIMAD UR37, UR4, UR5, UR37 ;  /* 0x00000005042582a4 */ /* 0x000fe4000f8e0225 */
[----:B------:R-:W-:Y:S02]  /*6e50*/  @!UP0 UIMAD UR36, UR6, UR14, UR36 ;  /* 0x0000000e062482a4 */ /* 0x000fe4000f8e0224 */
[----:B------:R-:W-:Y:S09]  /*6e60*/  ULOP3.LUT UP0, URZ, UR11, 0x90, URZ, 0xc0, !UPT ;  /* 0x000000900bff7892 */ /* 0x000ff2000f80c0ff */
[----:B------:R-:W-:Y:S05]  /*6e70*/  BRA.U !UP0, `(.L_x_115) ;  /* 0x0000000108407547 */ /* 0x000fea000b800000 */
[----:B------:R-:W1:Y:S01]  /*6e80*/  LDCU.64 UR8, c[0x4][0x80] ;  /* 0x01001000ff0877ac */ /* 0x000e620008000a00 */
[----:B------:R-:W-:Y:S01]  /*6e90*/  MOV R15, 0x0 ;  /* 0x00000000000f7802 */ /* 0x000fe20000000f00 */
[----:B------:R-:W-:Y:S02]  /*6ea0*/  HFMA2 R12, -RZ, RZ, 0, 5.9604644775390625e-08 ;  /* 0x00000001ff0c7431 */ /* 0x000fe400000001ff */
[----:B------:R-:W-:Y:S02]  /*6eb0*/  IMAD.MOV.U32 R8, RZ, RZ, 0x70 ;  /* 0x00000070ff087424 */ /* 0x000fe400078e00ff */
[----:B------:R-:W-:Y:S01]  /*6ec0*/  IMAD.MOV.U32 R13, RZ, RZ, RZ ;  /* 0x000000ffff0d7224 */ /* 0x000fe200078e00ff */
[----:B------:R-:W2:Y:S01]  /*6ed0*/  LDCU.64 UR6, c[0x4][0x88] ;  /* 0x01001100ff0677ac */ /* 0x000ea20008000a00 */
[----:B------:R-:W3:Y:S01]  /*6ee0*/  LDC.64 R14, c[0x4][R15] ;  /* 0x010000000f0e7b82 */ /* 0x000ee20000000a00 */
[----:B------:R-:W4:Y:S01]  /*6ef0*/  LDCU.64 UR4, c[0x4][0x8] ;  /* 0x01000100ff0477ac */ /* 0x000f220008000a00 */
[----:B-1----:R-:W-:Y:S01]  /*6f00*/  MOV R5, UR9 ;  /* 0x0000000900057c02 */ /* 0x002fe20008000f00 */
[----:B------:R-:W-:Y:S01]  /*6f10*/  IMAD.U32 R4, RZ, RZ, UR8 ;  /* 0x00000008ff047e24 */ /* 0x000fe2000f8e00ff */
[----:B--2---:R-:W-:Y:S01]  /*6f20*/  MOV R7, UR7 ;  /* 0x0000000700077c02 */ /* 0x004fe20008000f00 */
[----:B------:R-:W-:Y:S01]  /*6f30*/  IMAD.U32 R6, RZ, RZ, UR6 ;  /* 0x00000006ff067e24 */ /* 0x000fe2000f8e00ff */
[----:B----4-:R-:W-:Y:S01]  /*6f40*/  MOV R11, UR5 ;  /* 0x00000005000b7c02 */ /* 0x010fe20008000f00 */
[----:B------:R-:W-:Y:S02]  /*6f50*/  IMAD.U32 R10, RZ, RZ, UR4 ;  /* 0x00000004ff0a7e24 */ /* 0x000fe4000f8e00ff */
[----:B------:R-:W-:Y:S07]  /*6f60*/  LEPC R20, `(.L_x_115) ;  /* 0x000000001014794e */ /* 0x000fee0000000000 */
[----:B---3-5:R-:W-:Y:S05]  /*6f70*/  CALL.ABS.NOINC R14 ;  /* 0x000000000e007343 */ /* 0x028fea0003c00000 */
.L_x_115:
[----:B------:R-:W-:Y:S01]  /*6f80*/  LOP3.LUT P0, RZ, R96, 0x90, RZ, 0xc0, !PT ;  /* 0x0000009060ff7812 */ /* 0x000fe2000780c0ff */
[----:B------:R-:W-:Y:S11]  /*6f90*/  BSSY.RECONVERGENT B6, `(.L_x_116) ;  /* 0x0000013000067945 */ /* 0x000ff60003800200 */
[----:B------:R-:W-:Y:S01]  /*6fa0*/  @!UPT UIADD3 URZ, UPT, UPT, URZ, URZ, URZ ;  /* 0x000000fffffff290 */ /* 0x000fe2000fffe0ff */
[----:B------:R-:W-:Y:S05]  /*6fb0*/  @!P0 BRA `(.L_x_117) ;  /* 0x0000000000408947 */ /* 0x000fea0003800000 */
        /* <DEDUP_REMOVED lines=16> */
.L_x_117:
[----:B------:R-:W-:Y:S05]  /*70c0*/  BSYNC.RECONVERGENT B6 ;  /* 0x0000000000067941 */ /* 0x000fea0003800200 */
.L_x_116:
[----:B------:R-:W-:Y:S01]  /*70d0*/  R2UR UR4, R90 ;  /* 0x000000005a0472ca */ /* 0x000fe200000e0000 */
[----:B------:R-:W-:Y:S01]  /*70e0*/  UISETP.NE.U32.AND UP0, UPT, UR58, URZ, UPT ;  /* 0x000000ff3a00728c */ /* 0x000fe2000bf05070 */
[----:B------:R-:W-:Y:S02]  /*70f0*/  ISETP.NE.U32.AND P4, PT, R84, RZ, PT ;  /* 0x000000ff5400720c */ /* 0x000fe40003f85070 */
[----:B------:R-:W-:Y:S01]  /*7100*/  ISETP.NE.U32.AND P2, PT, RZ, UR50, PT ;  /* 0x00000032ff007c0c */ /* 0x000fe2000bf45070 */
[----:B------:R-:W-:Y:S01]  /*7110*/  UISETP.NE.AND.EX UP1, UPT, UR59, URZ, UPT, UP0 ;  /* 0x000000ff3b00728c */ /* 0x000fe2000bf25300 */
[----:B------:R-:W-:Y:S01]  /*7120*/  ISETP.NE.AND.EX P4, PT, R85, RZ, PT, P4 ;  /* 0x000000ff5500720c */ /* 0x000fe20003f85340 */
[----:B------:R-:W-:Y:S01]  /*7130*/  UPLOP3.LUT UP0, UPT, UPT, UPT, UPT, 0x40, 0x4 ;  /* 0x000000000004789c */ /* 0x000fe20003f0e870 */
[----:B------:R-:W-:Y:S05]  /*7140*/  ISETP.NE.AND.EX P2, PT, RZ, UR51, PT, P2 ;  /* 0x00000033ff007c0c */ /* 0x000fea000bf45320 */
[----:B------:R-:W-:Y:S06]  /*7150*/  UISETP.NE.AND UP2, UPT, UR4, URZ, UPT ;  /* 0x000000ff0400728c */ /* 0x000fec000bf45270 */
[----:B------:R-:W-:Y:S05]  /*7160*/  PLOP3.LUT P1, PT, PT, PT, UP2, 0x80, 0x8 ;  /* 0x000000000008781c */ /* 0x000fea0003f2f028 */
[----:B------:R-:W-:Y:S06]  /*7170*/  @UP2 UPLOP3.LUT UP0, UPT, UPT, UPT, UP1, 0x80, 0x8 ;  /* 0x000000000008289c */ /* 0x000fec0003f0f010 */
[----:B------:R-:W-:Y:S01]  /*7180*/  PLOP3.LUT P0, PT, PT, PT, UP0, 0x80, 0x8 ;  /* 0x000000000008781c */ /* 0x000fe20003f0f008 */
[----:B------:R-:W-:Y:S01]  /*7190*/  @!UPT UIADD3 URZ, UPT, UPT, URZ, URZ, URZ ;  /* 0x000000fffffff290 */ /* 0x000fe2000fffe0ff */
[----:B------:R-:W-:Y:S11]  /*71a0*/  BRA.U !UP1, `(.L_x_118) ;  /* 0x00000001093c7547 */ /* 0x000ff6000b800000 */
[----:B------:R-:W-:Y:S01]  /*71b0*/  UISETP.NE.U32.AND UP0, UPT, UR50, URZ, UPT ;  /* 0x000000ff3200728c */ /* 0x000fe2000bf05070 */
[----:B------:R-:W-:Y:S01]  /*71c0*/  HFMA2 R0, -RZ, RZ, 0, 5.9604644775390625e-08 ;  /* 0x00000001ff007431 */ /* 0x000fe200000001ff */
[----:B------:R-:W1:Y:S01]  /*71d0*/  LDCU.64 UR8, c[0x0][0x358] ;  /* 0x00006b00ff0877ac */ /* 0x000e620008000a00 */
[----:B------:R-:W-:Y:S01]  /*71e0*/  IMAD.MOV.U32 R86, RZ, RZ, 0x1 ;  /* 0x00000001ff567424 */ /* 0x000fe200078e00ff */
[----:B------:R-:W-:Y:S06]  /*71f0*/  UISETP.NE.AND.EX UP0, UPT, UR51, URZ, UPT, UP0 ;  /* 0x000000ff3300728c */ /* 0x000fec000bf05300 */
[----:B------:R-:W-:Y:S05]  /*7200*/  PLOP3.LUT P3, PT, PT, PT, UP0, 0x80, 0x8 ;  /* 0x000000000008781c */ /* 0x000fea0003f6f008 */
[----:B------:R-:W2:Y:S01]  /*7210*/  @UP0 LDCU.64 UR4, c[0x0][0x988] ;  /* 0x00013100ff0407ac */ /* 0x000ea20008000a00 */
[----:B------:R-:W-:Y:S07]  /*7220*/  @UP0 UIMAD UR6, UR46, UR58, URZ ;  /* 0x0000003a2e0602a4 */ /* 0x000fee000f8e02ff */
[----:B------:R-:W-:Y:S01]  /*7230*/  @!P3 PRMT R86, R0, 0x7610, R86 ;  /* 0x000076100056b816 */ /* 0x000fe20000000056 */
[----:B--2---:R-:W-:Y:S06]  /*7240*/  @UP0 UIMAD.WIDE UR4, UR6, 0x4, UR4 ;  /* 0x00000004060408a5 */ /* 0x004fec000f8e0204 */
[----:B------:R-:W-:Y:S01]  /*7250*/  IMAD.U32 R4, RZ, RZ, UR4 ;  /* 0x00000004ff047e24 */ /* 0x000fe2000f8e00ff */
[----:B------:R-:W-:Y:S04]  /*7260*/  MOV R5, UR5 ;  /* 0x0000000500057c02 */ /* 0x000fe80008000f00 */
[----:B------:R-:W2:Y:S01]  /*7270*/  @!UP0 LDCU UR4, c[0x0][0x980] ;  /* 0x00013000ff0487ac */ /* 0x000ea20008000800 */
[----:B-1---5:R1:W5:Y:S02]  /*7280*/  @P3 LDG.E R41, desc[UR8][R4.64] ;  /* 0x0000000804293981 */ /* 0x022364000c1e1900 */
[----:B-12---:R-:W-:Y:S02]  /*7290*/  @!P3 IMAD.U32 R41, RZ, RZ, UR4 ;  /* 0x00000004ff29be24 */ /* 0x006fe4000f8e00ff */
.L_x_118:
[----:B------:R-:W-:Y:S05]  /*72a0*/  @!P4 BRA `(.L_x_119) ;  /* 0x000000000024c947 */ /* 0x000fea0003800000 */
[----:B------:R-:W-:Y:S01]  /*72b0*/  ISETP.NE.U32.AND P3, PT, R74, RZ, PT ;  /* 0x000000ff4a00720c */ /* 0x000fe20003f65070 */
[----:B------:R-:W1:Y:S03]  /*72c0*/  LDCU.64 UR4, c[0x0][0x358] ;  /* 0x00006b00ff0477ac */ /* 0x000e660008000a00 */
[----:B------:R-:W-:Y:S11]  /*72d0*/  ISETP.NE.AND.EX P3, PT, R75, RZ, PT, P3 ;  /* 0x000000ff4b00720c */ /* 0x000ff60003f65330 */
[----:B------:R-:W-:Y:S02]  /*72e0*/  @!UPT UIADD3 URZ, UPT, UPT, URZ, URZ, URZ ;  /* 0x000000fffffff290 */ /* 0x000fe4000fffe0ff */
[----:B------:R-:W2:Y:S01]  /*72f0*/  @P3 LDC.64 R4, c[0x0][0x9a8] ;  /* 0x00026a00ff043b82 */ /* 0x000ea20000000a00 */
[----:B------:R-:W-:Y:S04]  /*7300*/  @P3 IMAD R0, R84, UR46, RZ ;  /* 0x0000002e54003c24 */ /* 0x000fe8000f8e02ff */
[----:B--2---:R-:W-:Y:S05]  /*7310*/  @P3 IMAD.WIDE R4, R0, 0x4, R4 ;  /* 0x0000000400043825 */ /* 0x004fea00078e0204 */
[----:B-1---5:R1:W5:Y:S02]  /*7320*/  @P3 LDG.E R38, desc[UR4][R4.64] ;  /* 0x0000000404263981 */ /* 0x022364000c1e1900 */
[----:B-1----:R-:W2:Y:S02]  /*7330*/  @!P3 LDC R38, c[0x0][0x9a0] ;  /* 0x00026800ff26bb82 */ /* 0x002ea40000000800 */
.L_x_119:
[----:B-----5:R-:W-:Y:S01]  /*7340*/  FSETP.NEU.AND P4, PT, R41, RZ, PT ;  /* 0x000000ff2900720b */ /* 0x020fe20003f8d000 */
[----:B------:R-:W1:Y:S01]  /*7350*/  LDCU.128 UR12, c[0x0][0xb90] ;  /* 0x00017200ff0c77ac */ /* 0x000e620008000c00 */
[----:B------:R-:W-:Y:S01]  /*7360*/  SEL R6, RZ, 0xffffffff, P2 ;  /* 0xffffffffff067807 */ /* 0x000fe20001000000 */
[----:B------:R-:W-:Y:S01]  /*7370*/  BSSY B1, `(.L_x_120) ;  /* 0x000005b000017945 */ /* 0x000fe20003800000 */
[----:B------:R-:W-:Y:S01]  /*7380*/  LOP3.LUT P3, RZ, R86, 0xff, RZ, 0xc0, !PT ;  /* 0x000000ff56ff7812 */ /* 0x000fe2000786c0ff */
[----:B------:R-:W-:Y:S01]  /*7390*/  IMAD.MOV.U32 R109, RZ, RZ, 0x1 ;  /* 0x00000001ff6d7424 */ /* 0x000fe200078e00ff */
[----:B------:R-:W-:Y:S01]  /*73a0*/  @P1 SEL R3, RZ, 0xffffffff, P4 ;  /* 0xffffffffff031807 */ /* 0x000fe20002000000 */
[----:B------:R-:W-:Y:S01]  /*73b0*/  IMAD.IADD R39, R37, 0x1, R2 ;  /* 0x0000000125277824 */ /* 0x000fe200078e0202 */
[----:B------:R-:W-:Y:S01]  /*73c0*/  LEA R0, R92, UR44, 0x3 ;  /* 0x0000002c5c007c11 */ /* 0x000fe2000f8e18ff */
[----:B------:R-:W-:Y:S01]  /*73d0*/  USHF.L.U32 UR8, UR48, 0x6, URZ ;  /* 0x0000000630087899 */ /* 0x000fe200080006ff */
[----:B------:R-:W-:Y:S01]  /*73e0*/  @P0 SEL R3, R6, R3, !P3 ;  /* 0x0000000306030207 */ /* 0x000fe20005800000 */
[----:B------:R-:W-:Y:S01]  /*73f0*/  UISETP.NE.AND UP0, UPT, UR60, 0x1, UPT ;  /* 0x000000013c00788c */ /* 0x000fe2000bf05270 */
[----:B------:R-:W-:Y:S01]  /*7400*/  LEA R103, R36, UR44, 0x3 ;  /* 0x0000002c24677c11 */ /* 0x000fe2000f8e18ff */
[----:B------:R-:W-:Y:S01]  /*7410*/  UIMAD.WIDE.U32 UR4, UR8, UR61, URZ ;  /* 0x0000003d080472a5 */ /* 0x000fe2000f8e00ff */
[----:B------:R-:W-:Y:S01]  /*7420*/  @P1 LOP3.LUT R3, R3, 0x1, RZ, 0xc0, !PT ;  /* 0x0000000103031812 */ /* 0x000fe200078ec0ff */
[----:B------:R-:W3:Y:S01]  /*7430*/  LDCU UR9, c[0x0][0xba0] ;  /* 0x00017400ff0977ac */ /* 0x000ee20008000800 */
[----:B------:R-:W-:Y:S01]  /*7440*/  SHF.L.U32 R4, R94, 0x1f, RZ ;  /* 0x0000001f5e047819 */ /* 0x000fe200000006ff */
[----:B------:R-:W-:Y:S01]  /*7450*/  IMAD.U32 R102, RZ, RZ, UR8 ;  /* 0x00000008ff667e24 */ /* 0x000fe2000f8e00ff */
[----:B------:R-:W-:Y:S01]  /*7460*/  ISETP.NE.U32.OR P6, PT, R3, 0x1, !P1 ;  /* 0x000000010300780c */ /* 0x000fe20004fc5470 */
[----:B------:R-:W-:Y:S01]  /*7470*/  USHF.R.U32.HI UR5, URZ, UR62, UR5 ;  /* 0x0000003eff057299 */ /* 0x000fe20008011605 */
[----:B------:R-:W-:Y:S02]  /*7480*/  PLOP3.LUT P2, PT, PT, PT, UP1, 0x80, 0x8 ;  /* 0x000000000008781c */ /* 0x000fe40003f4f018 */
[----:B------:R-:W-:Y:S02]  /*7490*/  CS2R R82, SRZ ;  /* 0x0000000000527805 */ /* 0x000fe4000001ff00 */
[----:B------:R-:W-:Y:S01]  /*74a0*/  SEL R3, RZ, 0xffffffff, P4 ;  /* 0xffffffffff037807 */ /* 0x000fe20002000000 */
[----:B------:R-:W-:Y:S01]  /*74b0*/  USEL UR5, UR8, UR5, !UP0 ;  /* 0x0000000508057287 */ /* 0x000fe2000c000000 */
[----:B------:R-:W-:Y:S01]  /*74c0*/  P2R R104, PR, RZ, 0x40 ;  /* 0x00000040ff687803 */ /* 0x000fe20000000000 */
[----:B------:R-:W-:Y:S01]  /*74d0*/  UISETP.NE.AND UP0, UPT, UR63, 0x1, UPT ;  /* 0x000000013f00788c */ /* 0x000fe2000bf05270 */
[----:B------:R-:W-:Y:S02]  /*74e0*/  CS2R R80, SRZ ;  /* 0x0000000000507805 */ /* 0x000fe4000001ff00 */
[----:B------:R-:W-:Y:S02]  /*74f0*/  CS2R R78, SRZ ;  /* 0x00000000004e7805 */ /* 0x000fe4000001ff00 */
[----:B------:R-:W-:Y:S01]  /*7500*/  CS2R R76, SRZ ;  /* 0x00000000004c7805 */ /* 0x000fe2000001ff00 */
[----:B------:R-:W-:Y:S01]  /*7510*/  IMAD R5, RZ, RZ, -UR5 ;  /* 0x80000005ff057e24 */ /* 0x000fe2000f8e02ff */
[----:B------:R-:W-:Y:S01]  /*7520*/  @P6 SHF.L.U32 R7, R91, 0x1f, RZ ;  /* 0x0000001f5b076819 */ /* 0x000fe200000006ff */
[----:B------:R-:W-:Y:S01]  /*7530*/  IMAD.U32 R101, RZ, RZ, UR5 ;  /* 0x00000005ff657e24 */ /* 0x000fe2000f8e00ff */
[----:B-1----:R-:W-:Y:S01]  /*7540*/  UIMAD.WIDE.U32 UR6, UR5, UR12, URZ ;  /* 0x0000000c050672a5 */ /* 0x002fe2000f8e00ff */
[----:B------:R-:W-:Y:S01]  /*7550*/  @P2 SEL R3, R6, R3, !P3 ;  /* 0x0000000306032207 */ /* 0x000fe20005800000 */
[----:B------:R-:W1:Y:S01]  /*7560*/  @P6 SYNCS.PHASECHK.TRANS64.TRYWAIT P1, [R0+URZ+0x1a0], R7 ;  /* 0x0001a007000065a7 */ /* 0x000e6200080211ff */
[----:B------:R-:W-:Y:S02]  /*7570*/  IMAD R102, R5, UR60, R102 ;  /* 0x0000003c05667c24 */ /* 0x000fe4000f8e0266 */
[----:B------:R-:W-:Y:S02]  /*7580*/  LOP3.LUT R3, R3, 0x1, RZ, 0xc0, !PT ;  /* 0x0000000103037812 */ /* 0x000fe400078ec0ff */
[----:B------:R-:W-:Y:S02]  /*7590*/  UMOV UR4, UR7 ;  /* 0x0000000700047c82 */ /* 0x000fe40008000000 */
[----:B------:R-:W-:Y:S01]  /*75a0*/  USHF.R.U32.HI UR4, URZ, UR13, UR4 ;  /* 0x0000000dff047299 */ /* 0x000fe20008011604 */
[----:B------:R-:W-:Y:S03]  /*75b0*/  ISETP.NE.U32.AND P5, PT, R3, 0x1, PT ;  /* 0x000000010300780c */ /* 0x000fe60003fa5070 */
[----:B------:R-:W-:Y:S01]  /*75c0*/  USEL UR4, UR5, UR4, !UP0 ;  /* 0x0000000405047287 */ /* 0x000fe2000c000000 */
[----:B------:R-:W-:Y:S01]  /*75d0*/  P2R R110, PR, RZ, 0x20 ;  /* 0x00000020ff6e7803 */ /* 0x000fe20000000000 */
[----:B------:R-:W-:Y:S02]  /*75e0*/  UISETP.NE.AND UP0, UPT, UR14, 0x1, UPT ;  /* 0x000000010e00788c */ /* 0x000fe4000bf05270 */
[----:B------:R-:W-:Y:S01]  /*75f0*/  UIMAD.WIDE.U32 UR6, UR4, UR15, URZ ;  /* 0x0000000f040672a5 */ /* 0x000fe2000f8e00ff */
[----:B------:R4:W2:Y:S01]  /*7600*/  SYNCS.PHASECHK.TRANS64.TRYWAIT P0, [R103+URZ+0x1e0], R4 ;  /* 0x0001e004670075a7 */ /* 0x0008a200080011ff */
[----:B------:R-:W-:Y:S02]  /*7610*/  IMAD.U32 R100, RZ, RZ, UR4 ;  /* 0x00000004ff647e24 */ /* 0x000fe4000f8e00ff */
[----:B------:R-:W-:Y:S01]  /*7620*/  IMAD.U32 R99, RZ, RZ, UR4 ;  /* 0x00000004ff637e24 */ /* 0x000fe2000f8e00ff */
[----:B------:R-:W-:Y:S01]  /*7630*/  PLOP3.LUT P2, PT, PT, PT, UP0, 0x80, 0x8 ;  /* 0x000000000008781c */ /* 0x000fe20003f4f008 */
[----:B------:R-:W-:Y:S01]  /*7640*/  IMAD R8, RZ, RZ, -UR4 ;  /* 0x80000004ff087e24 */ /* 0x000fe2000f8e02ff */
[----:B------:R-:W-:Y:S02]  /*7650*/  UMOV UR6, UR7 ;  /* 0x0000000700067c82 */ /* 0x000fe40008000000 */
[----:B---3--:R-:W-:Y:S01]  /*7660*/  USHF.R.U32.HI UR6, URZ, UR9, UR6 ;  /* 0x00000009ff067299 */ /* 0x008fe20008011606 */
[----:B------:R-:W-:Y:S05]  /*7670*/  IMAD R101, R8, UR63, R101 ;  /* 0x0000003f08657c24 */ /* 0x000fea000f8e0265 */
[----:B------:R-:W-:Y:S05]  /*7680*/  SEL R100, R100, UR6, !P2 ;  /* 0x0000000664647c07 */ /* 0x000fea000d000000 */
[----:B------:R-:W-:Y:S04]  /*7690*/  IMAD.MOV R6, RZ, RZ, -R100 ;  /* 0x000000ffff067224 */ /* 0x000fe800078e0a64 */
[----:B------:R-:W-:Y:S01]  /*76a0*/  IMAD R99, R6, UR14, R99 ;  /* 0x0000000e06637c24 */ /* 0x000fe2000f8e0263 */
[----:B-1----:R-:W-:Y:S01]  /*76b0*/  @P6 SEL R109, RZ, 0x1, !P1 ;  /* 0x00000001ff6d6807 */ /* 0x002fe20004800000 */
[----:B----4-:R-:W-:Y:S06]  /*76c0*/  @!P6 BRA `(.L_x_121) ;  /* 0x000000000094e947 */ /* 0x010fec0003800000 */
[----:B------:R-:W-:Y:S01]  /*76d0*/  @P5 IMAD R6, R92, 0x1000, R95 ;  /* 0x000010005c065824 */ /* 0x000fe200078e025f */
[----:B------:R-:W-:Y:S01]  /*76e0*/  LOP3.LUT P6, RZ, R73, 0x80, RZ, 0xc0, !PT ;  /* 0x0000008049ff7812 */ /* 0x000fe200078cc0ff */
[----:B------:R-:W1:Y:S01]  /*76f0*/  S2R R2, SR_CgaCtaId ;  /* 0x0000000000027919 */ /* 0x000e620000008800 */
[----:B------:R-:W-:Y:S01]  /*7700*/  ISETP.NE.AND P2, PT, R109, RZ, PT ;  /* 0x000000ff6d00720c */ /* 0x000fe20003f45270 */
[----:B------:R-:W-:Y:S01]  /*7710*/  @P5 VIADD R5, R6, UR44 ;  /* 0x0000002c06055c36 */ /* 0x000fe20008000000 */
[----:B------:R-:W-:Y:S01]  /*7720*/  PLOP3.LUT P1, PT, PT, PT, PT, 0x8, 0x80 ;  /* 0x000000000080781c */ /* 0x000fe20003f2e170 */
[----:B------:R-:W-:Y:S01]  /*7730*/  BSSY B0, `(.L_x_122) ;  /* 0x000000d000007945 */ /* 0x000fe20003800000 */
[----:B------:R-:W-:Y:S01]  /*7740*/  @P5 PLOP3.LUT P1, PT, P6, PT, PT, 0x80, 0x8 ;  /* 0x000000000008581c */ /* 0x000fe2000372f070 */
[C---:B------:R-:W-:Y:S01]  /*7750*/  @P5 VIADD R3, R5.reuse, 0x300 ;  /* 0x0000030005035836 */ /* 0x040fe20000000000 */
[----:B------:R-:W-:Y:S01]  /*7760*/  CS2R R78, SRZ ;  /* 0x00000000004e7805 */ /* 0x000fe2000001ff00 */
[----:B------:R-:W-:Y:S01]  /*7770*/  @P5 VIADD R5, R5, 0x310 ;  /* 0x0000031005055836 */ /* 0x000fe20000000000 */
[----:B------:R-:W-:Y:S02]  /*7780*/  CS2R R76, SRZ ;  /* 0x00000000004c7805 */ /* 0x000fe4000001ff00 */
[----:B------:R-:W-:Y:S02]  /*7790*/  CS2R R82, SRZ ;  /* 0x0000000000527805 */ /* 0x000fe4000001ff00 */
[----:B------:R-:W-:Y:S05]  /*77a0*/  CS2R R80, SRZ ;  /* 0x0000000000507805 */ /* 0x000fea000001ff00 */
[----:B------:R-:W-:Y:S01]  /*77b0*/  @P1 VIADD R5, R3, 0xfffffff0 ;  /* 0xfffffff003051836 */ /* 0x000fe20000000000 */
[----:B------:R-:W-:Y:S06]  /*77c0*/  @P2 BRA `(.L_x_123) ;  /* 0x00000000000c2947 */ /* 0x000fec0003800000 */
[----:B------:R-:W-:Y:S04]  /*77d0*/  SHF.L.U32 R3, R91, 0x1f, RZ ;  /* 0x0000001f5b037819 */ /* 0x000fe800000006ff */
[----:B------:R-:W3:Y:S02]  /*77e0*/  SYNCS.PHASECHK.TRANS64.TRYWAIT P1, [R0+URZ+0x1a0], R3 ;  /* 0x0001a003000075a7 */ /* 0x000ee400080211ff */
[----:B---3--:R-:W-:Y:S05]  /*77f0*/  @!P1 BRA `(.L_x_124) ;  /* 0x0000002c00349947 */ /* 0x008fea0003800000 */
.L_x_123:
[----:B------:R-:W-:Y:S05]  /*7800*/  BSYNC B0 ;  /* 0x0000000000007941 */ /* 0x000fea0003800000 */
.L_x_122:
[----:B------:R-:W-:Y:S01]  /*7810*/  ISETP.NE.AND P1, PT, R110, RZ, PT ;  /* 0x000000ff6e00720c */ /* 0x000fe20003f25270 */
[----:B---3--:R-:W-:Y:S02]  /*7820*/  VIADD R3, R0, 0x1b0 ;  /* 0x000001b000037836 */ /* 0x008fe40000000000 */
[----:B------:R-:W-:Y:S03]  /*7830*/  VIADD R92, R92, 0x1 ;  /* 0x000000015c5c7836 */ /* 0x000fe60000000000 */
[----:B-1----:R-:W-:Y:S07]  /*7840*/  PRMT R2, R2, 0x654, R3 ;  /* 0x0000065402027816 */ /* 0x002fee0000000003 */
[----:B------:R1:W3:Y:S04]  /*7850*/  @P1 LDS.128 R76, [R6+UR44+0x300] ;  /* 0x0003002c064c1984 */ /* 0x0002e80008000c00 */
[----:B------:R1:W4:Y:S01]  /*7860*/  @P1 LDS.128 R80, [R5] ;  /* 0x0000000005501984 */ /* 0x0003220000000c00 */
[C---:B------:R-:W-:Y:S01]  /*7870*/  ISETP.NE.AND P1, PT, R92.reuse, 0x2, PT ;  /* 0x000000025c00780c */ /* 0x040fe20003f25270 */
[----:B------:R-:W-:Y:S01]  /*7880*/  @!PT LDS RZ, [RZ] ;  /* 0x00000000fffff984 */ /* 0x000fe20000000800 */
[----:B------:R-:W-:Y:S01]  /*7890*/  @!PT LDS RZ, [RZ] ;  /* 0x00000000fffff984 */ /* 0x000fe20000000800 */
[----:B------:R-:W-:Y:S01]  /*78a0*/  @!PT LDS RZ, [RZ] ;  /* 0x00000000fffff984 */ /* 0x000fe20000000800 */
[----:B------:R-:W-:Y:S01]  /*78b0*/  @!PT LDS RZ, [RZ] ;  /* 0x00000000fffff984 */ /* 0x000fe20000000800 */
[----:B------:R5:W-:Y:S06]  /*78c0*/  MEMBAR.ALL.CTA ;  /* 0x0000000000007992 */ /* 0x000bec0000008000 */
[----:B-----5:R-:W5:Y:S01]  /*78d0*/  FENCE.VIEW.ASYNC.S ;  /* 0x00000000000073c6 */ /* 0x020f620000000000 */
[----:B------:R-:W-:Y:S02]  /*78e0*/  SEL R0, RZ, 0x1, P1 ;  /* 0x00000001ff007807 */ /* 0x000fe40000800000 */
[----:B------:R-:W-:Y:S02]  /*78f0*/  SEL R92, R92, RZ, P1 ;  /* 0x000000ff5c5c7207 */ /* 0x000fe40000800000 */
[----:B------:R-:W-:Y:S01]  /*7900*/  LOP3.LUT R91, R91, R0, RZ, 0x3c, !PT ;  /* 0x000000005b5b7212 */ /* 0x000fe200078e3cff */
[----:B-----5:R1:W-:Y:S06]  /*7910*/  SYNCS.ARRIVE.TRANS64.RED.A1T0 RZ, [R2+URZ], RZ ;  /* 0x000000ff02ff79a7 */ /* 0x0203ec00081004ff */
.L_x_121:
[----:B------:R-:W-:Y:S05]  /*7920*/  BSYNC B1 ;  /* 0x0000000000017941 */ /* 0x000fea0003800000 */
.L_x_120:
[----:B------:R-:W-:Y:S04]  /*7930*/  SHF.R.U32.HI R0, RZ, 0x15, R39 ;  /* 0x00000015ff007819 */ /* 0x000fe80000011627 */
[----:B------:R-:W-:Y:S01]  /*7940*/  LOP3.LUT P1, RZ, R0, 0x3, R87, 0x48, !PT ;  /* 0x0000000300ff7812 */ /* 0x000fe20007824857 */
[----:B------:R-:W-:Y:S01]  /*7950*/  @!UPT UIADD3 URZ, UPT, UPT, URZ, URZ, URZ ;  /* 0x000000fffffff290 */ /* 0x000fe2000fffe0ff */
[----:B--2---:R-:W-:Y:S11]  /*7960*/  @P0 BRA `(.L_x_125) ;  /* 0x0000000000080947 */ /* 0x004ff60003800000 */
[----:B------:R-:W2:Y:S02]  /*7970*/  SYNCS.PHASECHK.TRANS64.TRYWAIT P0, [R103+URZ+0x1e0], R4 ;  /* 0x0001e004670075a7 */ /* 0x000ea400080011ff */
[----:B--2---:R-:W-:Y:S05]  /*7980*/  @!P0 BRA `(.L_x_126) ;  /* 0x0000002800e48947 */ /* 0x004fea0003800000 */
.L_x_125:
[----:B------:R-:W-:Y:S04]  /*7990*/  BSSY.RECONVERGENT B6, `(.L_x_127) ;  /* 0x0000012000067945 */ /* 0x000fe80003800200 */
[----:B------:R-:W-:Y:S05]  /*79a0*/  @!P1 BRA `(.L_x_128) ;  /* 0x0000000000409947 */ /* 0x000fea0003800000 */
[----:B------:R-:W5:Y:S01]  /*79b0*/  LDCU.64 UR8, c[0x4][0x70] ;  /* 0x01000e00ff0877ac */ /* 0x000f620008000a00 */
[----:B------:R-:W-:Y:S01]  /*79c0*/  MOV R3, 0x0 ;  /* 0x0000000000037802 */ /* 0x000fe20000000f00 */
[----:B------:R-:W-:Y:S02]  /*79d0*/  HFMA2 R12, -RZ, RZ, 0, 5.9604644775390625e-08 ;  /* 0x00000001ff0c7431 */ /* 0x000fe400000001ff */
[----:B------:R-:W-:Y:S02]  /*79e0*/  IMAD.MOV.U32 R8, RZ, RZ, 0x192 ;  /* 0x00000192ff087424 */ /* 0x000fe400078e00ff */
[----:B------:R-:W-:Y:S01]  /*79f0*/  IMAD.MOV.U32 R13, RZ, RZ, RZ ;  /* 0x000000ffff0d7224 */ /* 0x000fe200078e00ff */
[----:B------:R-:W3:Y:S01]  /*7a00*/  LDCU.64 UR6, c[0x4][0x78] ;  /* 0x01000f00ff0677ac */ /* 0x000ee20008000a00 */
[----:B-1----:R-:W1:Y:S01]  /*7a10*/  LDC.64 R2, c[0x4][R3] ;  /* 0x0100000003027b82 */ /* 0x002e620000000a00 */
[----:B------:R-:W4:Y:S01]  /*7a20*/  LDCU.64 UR4, c[0x4][0x10] ;  /* 0x01000200ff0477ac */ /* 0x000f220008000a00 */
[----:B-----5:R-:W-:Y:S01]  /*7a30*/  MOV R5, UR9 ;  /* 0x0000000900057c02 */ /* 0x020fe20008000f00 */
[----:B--2---:R-:W-:Y:S01]  /*7a40*/  IMAD.U32 R4, RZ, RZ, UR8 ;  /* 0x00000008ff047e24 */ /* 0x004fe2000f8e00ff */
[----:B---3--:R-:W-:Y:S01]  /*7a50*/  MOV R7, UR7 ;  /* 0x0000000700077c02 */ /* 0x008fe20008000f00 */
[----:B------:R-:W-:Y:S01]  /*7a60*/  IMAD.U32 R6, RZ, RZ, UR6 ;  /* 0x00000006ff067e24 */ /* 0x000fe2000f8e00ff */
[----:B----4-:R-:W-:Y:S01]  /*7a70*/  MOV R11, UR5 ;  /* 0x00000005000b7c02 */ /* 0x010fe20008000f00 */
[----:B------:R-:W-:Y:S02]  /*7a80*/  IMAD.U32 R10, RZ, RZ, UR4 ;  /* 0x00000004ff0a7e24 */ /* 0x000fe4000f8e00ff */
[----:B------:R-:W-:Y:S07]  /*7a90*/  LEPC R20, `(.L_x_128) ;  /* 0x000000001014794e */ /* 0x000fee0000000000 */
[----:B-1----:R-:W-:Y:S05]  /*7aa0*/  CALL.ABS.NOINC R2 ;  /* 0x0000000002007343 */ /* 0x002fea0003c00000 */
.L_x_128:
[----:B------:R-:W-:Y:S05]  /*7ab0*/  BSYNC.RECONVERGENT B6 ;  /* 0x0000000000067941 */ /* 0x000fea0003800200 */
.L_x_127:
[-C--:B---3--:R-:W-:Y:S01]  /*7ac0*/  F2FP.F16.E4M3.UNPACK_B R42, R76.reuse ;  /* 0x0000004cff2a723e */ /* 0x088fe200020006ff */
[----:B------:R-:W-:Y:S05]  /*7ad0*/  WARPSYNC.ALL ;  /* 0x0000000000007948 */ /* 0x000fea0003800000 */
[----:B------:R-:W-:Y:S01]  /*7ae0*/  R2UR UR4, R39 ;  /* 0x00000000270472ca */ /* 0x000fe200000e0000 */
[--C-:B------:R-:W-:Y:S01]  /*7af0*/  HADD2.F32 R40, -RZ, R42.reuse.H0_H0 ;  /* 0x2000002aff287230 */ /* 0x100fe20000004100 */
[----:B------:R-:W-:Y:S01]  /*7b00*/  F2FP.F16.E4M3.UNPACK_B R44, R76.H1 ;  /* 0x0000004cff2c723e */ /* 0x000fe200030006ff */
[----:B------:R-:W-:Y:S01]  /*7b10*/  HADD2.F32 R43, -RZ, R42.H1_H1 ;  /* 0x3000002aff2b7230 */ /* 0x000fe20000004100 */
[-C--:B------:R-:W-:Y:S01]  /*7b20*/  F2FP.F16.E4M3.UNPACK_B R46, R77.reuse ;  /* 0x0000004dff2e723e */ /* 0x080fe200020006ff */
[----:B------:R-:W-:Y:S01]  /*7b30*/  BSSY.RECONVERGENT B0, `(.L_x_129) ;  /* 0x00000a3000007945 */ /* 0x000fe20003800200 */
[----:B------:R-:W-:Y:S01]  /*7b40*/  F2FP.F16.E4M3.UNPACK_B R48, R77.H1 ;  /* 0x0000004dff30723e */ /* 0x000fe200030006ff */
[--C-:B------:R-:W-:Y:S01]  /*7b50*/  HADD2.F32 R42, -RZ, R44.reuse.H0_H0 ;  /* 0x2000002cff2a7230 */ /* 0x100fe20000004100 */
[-C--:B------:R-:W-:Y:S01]  /*7b60*/  F2FP.F16.E4M3.UNPACK_B R50, R78.reuse ;  /* 0x0000004eff32723e */ /* 0x080fe200020006ff */
[----:B------:R-:W-:Y:S01]  /*7b70*/  HADD2.F32 R44, -RZ, R44.H1_H1 ;  /* 0x3000002cff2c7230 */ /* 0x000fe20000004100 */
[----:B------:R-:W-:Y:S01]  /*7b80*/  F2FP.F16.E4M3.UNPACK_B R52, R78.H1 ;  /* 0x0000004eff34723e */ /* 0x000fe200030006ff */
[--C-:B------:R-:W-:Y:S01]  /*7b90*/  HADD2.F32 R45, -RZ, R46.reuse.H0_H0 ;  /* 0x2000002eff2d7230 */ /* 0x100fe20000004100 */
[-C--:B------:R-:W-:Y:S01]  /*7ba0*/  F2FP.F16.E4M3.UNPACK_B R54, R79.reuse ;  /* 0x0000004fff36723e */ /* 0x080fe200020006ff */
[----:B-12---:R-:W1:Y:S01]  /*7bb0*/  LDTM.x32 R4, tmem[UR4] ;  /* 0x00000004000479ee */ /* 0x006e6200082c0000 */
[----:B------:R-:W-:Y:S01]  /*7bc0*/  F2FP.F16.E4M3.UNPACK_B R56, R79.H1 ;  /* 0x0000004fff38723e */ /* 0x000fe200030006ff */
[----:B------:R-:W-:Y:S01]  /*7bd0*/  HADD2.F32 R46, -RZ, R46.H1_H1 ;  /* 0x3000002eff2e7230 */ /* 0x000fe20000004100 */
[----:B----4-:R-:W-:Y:S01]  /*7be0*/  F2FP.F16.E4M3.UNPACK_B R58, R80 ;  /* 0x00000050ff3a723e */ /* 0x010fe200020006ff */
[--C-:B------:R-:W-:Y:S01]  /*7bf0*/  HADD2.F32 R49, -RZ, R50.reuse.H0_H0 ;  /* 0x20000032ff317230 */ /* 0x100fe20000004100 */
[----:B------:R-:W-:Y:S01]  /*7c00*/  ISETP.NE.AND P6, PT, R104, RZ, PT ;  /* 0x000000ff6800720c */ /* 0x000fe20003fc5270 */
[----:B------:R-:W-:Y:S01]  /*7c10*/  HADD2.F32 R50, -RZ, R50.H1_H1 ;  /* 0x30000032ff327230 */ /* 0x000fe20000004100 */
[----:B------:R-:W-:Y:S01]  /*7c20*/  IADD3 R116, PT, PT, R95, UR44, RZ ;  /* 0x0000002c5f747c10 */ /* 0x000fe2000fffe0ff */
[--C-:B------:R-:W-:Y:S01]  /*7c30*/  HADD2.F32 R53, -RZ, R54.reuse.H0_H0 ;  /* 0x20000036ff357230 */ /* 0x100fe20000004100 */
[----:B------:R-:W-:Y:S01]  /*7c40*/  LOP3.LUT P5, RZ, R73, 0x80, RZ, 0xc0, !PT ;  /* 0x0000008049ff7812 */ /* 0x000fe200078ac0ff */
[----:B------:R-:W-:Y:S01]  /*7c50*/  HADD2.F32 R54, -RZ, R54.H1_H1 ;  /* 0x30000036ff367230 */ /* 0x000fe20000004100 */
[----:B------:R-:W-:Y:S01]  /*7c60*/  F2FP.F16.E4M3.UNPACK_B R62, R81 ;  /* 0x00000051ff3e723e */ /* 0x000fe200020006ff */
[--C-:B------:R-:W-:Y:S01]  /*7c70*/  HADD2.F32 R57, -RZ, R58.reuse.H0_H0 ;  /* 0x2000003aff397230 */ /* 0x100fe20000004100 */
[----:B------:R-:W-:Y:S01]  /*7c80*/  F2FP.F16.E4M3.UNPACK_B R66, R82 ;  /* 0x00000052ff42723e */ /* 0x000fe200020006ff */
[----:B------:R-:W-:Y:S01]  /*7c90*/  HADD2.F32 R58, -RZ, R58.H1_H1 ;  /* 0x3000003aff3a7230 */ /* 0x000fe20000004100 */
[----:B------:R-:W-:Y:S01]  /*7ca0*/  F2FP.F16.E4M3.UNPACK_B R70, R83 ;  /* 0x00000053ff46723e */ /* 0x000fe200020006ff */
[--C-:B------:R-:W-:Y:S01]  /*7cb0*/  HADD2.F32 R61, -RZ, R62.reuse.H0_H0 ;  /* 0x2000003eff3d7230 */ /* 0x100fe20000004100 */
[----:B------:R-:W-:Y:S01]  /*7cc0*/  F2FP.F16.E4M3.UNPACK_B R60, R80.H1 ;  /* 0x00000050ff3c723e */ /* 0x000fe200030006ff */
[----:B------:R-:W-:Y:S01]  /*7cd0*/  HADD2.F32 R62, -RZ, R62.H1_H1 ;  /* 0x3000003eff3e7230 */ /* 0x000fe20000004100 */
[----:B------:R-:W-:Y:S01]  /*7ce0*/  F2FP.F16.E4M3.UNPACK_B R64, R81.H1 ;  /* 0x00000051ff40723e */ /* 0x000fe200030006ff */
[--C-:B------:R-:W-:Y:S01]  /*7cf0*/  HADD2.F32 R65, -RZ, R66.reuse.H0_H0 ;  /* 0x20000042ff417230 */ /* 0x100fe20000004100 */
[----:B------:R-:W-:Y:S01]  /*7d00*/  F2FP.F16.E4M3.UNPACK_B R68, R82.H1 ;  /* 0x00000052ff44723e */ /* 0x000fe200030006ff */
[----:B------:R-:W-:Y:S01]  /*7d10*/  HADD2.F32 R66, -RZ, R66.H1_H1 ;  /* 0x30000042ff427230 */ /* 0x000fe20000004100 */
[----:B------:R-:W-:Y:S01]  /*7d20*/  F2FP.F16.E4M3.UNPACK_B R72, R83.H1 ;  /* 0x00000053ff48723e */ /* 0x000fe200030006ff */
[C---:B-1----:R-:W-:Y:S01]  /*7d30*/  FMUL R0, R38.reuse, R4 ;  /* 0x0000000426007220 */ /* 0x042fe20000400000 */
[C---:B------:R-:W-:Y:S01]  /*7d40*/  FMUL R2, R38.reuse, R5 ;  /* 0x0000000526027220 */ /* 0x040fe20000400000 */
[C---:B------:R-:W-:Y:S01]  /*7d50*/  FMUL R4, R38.reuse, R8 ;  /* 0x0000000826047220 */ /* 0x040fe20000400000 */
[C---:B------:R-:W-:Y:S01]  /*7d60*/  FMUL R5, R38.reuse, R9 ;  /* 0x0000000926057220 */ /* 0x040fe20000400000 */
[C---:B------:R-:W-:Y:S01]  /*7d70*/  FFMA R0, R41.reuse, R40, R0 ;  /* 0x0000002829007223 */ /* 0x040fe20000000000 */
[----:B------:R-:W-:Y:S01]  /*7d80*/  FFMA R2, R41, R43, R2 ;  /* 0x0000002b29027223 */ /* 0x000fe20000000002 */
[C---:B------:R-:W-:Y:S01]  /*7d90*/  FMUL R8, R38.reuse, R12 ;  /* 0x0000000c26087220 */ /* 0x040fe20000400000 */
        /* <DEDUP_REMOVED lines=9> */
[--C-:B------:R-:W-:Y:S02]  /*7e30*/  HADD2.F32 R69, -RZ, R70.reuse.H0_H0 ;  /* 0x20000046ff457230 */ /* 0x100fe40000004100 */
[C---:B------:R-:W-:Y:S01]  /*7e40*/  FMUL R28, R38.reuse, R32 ;  /* 0x00000020261c7220 */ /* 0x040fe20000400000 */
[----:B------:R-:W-:Y:S02]  /*7e50*/  HADD2.F32 R70, -RZ, R70.H1_H1 ;  /* 0x30000046ff467230 */ /* 0x000fe40000004100 */
[C---:B------:R-:W-:Y:S01]  /*7e60*/  FMUL R29, R38.reuse, R33 ;  /* 0x00000021261d7220 */ /* 0x040fe20000400000 */
[C---:B------:R-:W-:Y:S01]  /*7e70*/  FMUL R3, R38.reuse, R6 ;  /* 0x0000000626037220 */ /* 0x040fe20000400000 */
[C---:B------:R-:W-:Y:S01]  /*7e80*/  FMUL R7, R38.reuse, R7 ;  /* 0x0000000726077220 */ /* 0x040fe20000400000 */
[--C-:B------:R-:W-:Y:S02]  /*7e90*/  HADD2.F32 R47, -RZ, R48.reuse.H0_H0 ;  /* 0x20000030ff2f7230 */ /* 0x100fe40000004100 */
[C---:B------:R-:W-:Y:S01]  /*7ea0*/  FMUL R6, R38.reuse, R10 ;  /* 0x0000000a26067220 */ /* 0x040fe20000400000 */
[----:B------:R-:W-:Y:S01]  /*7eb0*/  ISETP.NE.AND P0, PT, R97, RZ, PT ;  /* 0x000000ff6100720c */ /* 0x000fe20003f05270 */
[C---:B------:R-:W-:Y:S01]  /*7ec0*/  FFMA R3, R41.reuse, R42, R3 ;  /* 0x0000002a29037223 */ /* 0x040fe20000000003 */
[----:B------:R-:W-:Y:S02]  /*7ed0*/  HADD2.F32 R48, -RZ, R48.H1_H1 ;  /* 0x30000030ff307230 */ /* 0x000fe40000004100 */
[C---:B------:R-:W-:Y:S01]  /*7ee0*/  FFMA R7, R41.reuse, R44, R7 ;  /* 0x0000002c29077223 */ /* 0x040fe20000000007 */
[C---:B------:R-:W-:Y:S01]  /*7ef0*/  FMUL R11, R38.reuse, R11 ;  /* 0x0000000b260b7220 */ /* 0x040fe20000400000 */
[C---:B------:R-:W-:Y:S01]  /*7f00*/  FFMA R4, R41.reuse, R45, R4 ;  /* 0x0000002d29047223 */ /* 0x040fe20000000004 */
[----:B------:R-:W-:Y:S01]  /*7f10*/  FFMA R5, R41, R46, R5 ;  /* 0x0000002e29057223 */ /* 0x000fe20000000005 */
[--C-:B------:R-:W-:Y:S01]  /*7f20*/  HADD2.F32 R51, -RZ, R52.reuse.H0_H0 ;  /* 0x20000034ff337230 */ /* 0x100fe20000004100 */
[----:B------:R-:W-:Y:S01]  /*7f30*/  F2FP.SATFINITE.E4M3.F32.PACK_AB_MERGE_C R105, R7, R3, RZ ;  /* 0x000000030769723e */ /* 0x000fe200048070ff */
[C---:B------:R-:W-:Y:S01]  /*7f40*/  FFMA R6, R41.reuse, R47, R6 ;  /* 0x0000002f29067223 */ /* 0x040fe20000000006 */
[----:B------:R-:W-:Y:S02]  /*7f50*/  HADD2.F32 R52, -RZ, R52.H1_H1 ;  /* 0x30000034ff347230 */ /* 0x000fe40000004100 */
[----:B------:R-:W-:Y:S01]  /*7f60*/  FMUL R10, R38, R14 ;  /* 0x0000000e260a7220 */ /* 0x000fe20000400000 */
[----:B------:R-:W-:Y:S01]  /*7f70*/  F2FP.SATFINITE.E4M3.F32.PACK_AB_MERGE_C R104, R2, R0, R105 ;  /* 0x000000000268723e */ /* 0x000fe20004807069 */
[C---:B------:R-:W-:Y:S01]  /*7f80*/  FFMA R11, R41.reuse, R48, R11 ;  /* 0x00000030290b7223 */ /* 0x040fe2000000000b */
[C---:B------:R-:W-:Y:S01]  /*7f90*/  FMUL R15, R38.reuse, R15 ;  /* 0x0000000f260f7220 */ /* 0x040fe20000400000 */
[C---:B------:R-:W-:Y:S01]  /*7fa0*/  FFMA R8, R41.reuse, R49, R8 ;  /* 0x0000003129087223 */ /* 0x040fe20000000008 */
[----:B------:R-:W-:Y:S01]  /*7fb0*/  FFMA R9, R41, R50, R9 ;  /* 0x0000003229097223 */ /* 0x000fe20000000009 */
[--C-:B------:R-:W-:Y:S01]  /*7fc0*/  HADD2.F32 R55, -RZ, R56.reuse.H0_H0 ;  /* 0x20000038ff377230 */ /* 0x100fe20000004100 */
[----:B------:R-:W-:Y:S01]  /*7fd0*/  F2FP.SATFINITE.E4M3.F32.PACK_AB_MERGE_C R106, R11, R6, RZ ;  /* 0x000000060b6a723e */ /* 0x000fe200048070ff */
[----:B------:R-:W-:Y:S01]  /*7fe0*/  FFMA R10, R41, R51, R10 ;  /* 0x00000033290a7223 */ /* 0x000fe2000000000a */
[----:B------:R-:W-:Y:S02]  /*7ff0*/  HADD2.F32 R56, -RZ, R56.H1_H1 ;  /* 0x30000038ff387230 */ /* 0x000fe40000004100 */
[C---:B------:R-:W-:Y:S01]  /*8000*/  FMUL R14, R38.reuse, R18 ;  /* 0x00000012260e7220 */ /* 0x040fe20000400000 */
        /* <DEDUP_REMOVED lines=19> */
[C---:B------:R-:W-:Y:S01]  /*8140*/  FMUL R22, R38.reuse, R26 ;  /* 0x0000001a26167220 */ /* 0x040fe20000400000 */
[C---:B------:R-:W-:Y:S01]  /*8150*/  FFMA R23, R41.reuse, R60, R23 ;  /* 0x0000003c29177223 */ /* 0x040fe20000000017 */
[C---:B------:R-:W-:Y:S01]  /*8160*/  FMUL R27, R38.reuse, R27 ;  /* 0x0000001b261b7220 */ /* 0x040fe20000400000 */
[C---:B------:R-:W-:Y:S01]  /*8170*/  FFMA R20, R41.reuse, R61, R20 ;  /* 0x0000003d29147223 */ /* 0x040fe20000000014 */
[C---:B------:R-:W-:Y:S01]  /*8180*/  FFMA R21, R41.reuse, R62, R21 ;  /* 0x0000003e29157223 */ /* 0x040fe20000000015 */
[--C-:B------:R-:W-:Y:S02]  /*8190*/  HADD2.F32 R67, -RZ, R68.reuse.H0_H0 ;  /* 0x20000044ff437230 */ /* 0x100fe40000004100 */
        /* <DEDUP_REMOVED lines=12> */
[----:B------:R-:W-:Y:S01]  /*8260*/  FMUL R35, R38, R35 ;  /* 0x0000002326237220 */ /* 0x000fe20000400000 */
[C---:B------:R-:W-:Y:S01]  /*8270*/  FFMA R28, R41.reuse, R69, R28 ;  /* 0x00000045291c7223 */ /* 0x040fe2000000001c */
[C---:B------:R-:W-:Y:S01]  /*8280*/  FFMA R29, R41.reuse, R70, R29 ;  /* 0x00000046291d7223 */ /* 0x040fe2000000001d */
[----:B------:R-:W-:Y:S01]  /*8290*/  FFMA R30, R41, R71, R30 ;  /* 0x00000047291e7223 */ /* 0x000fe2000000001e */
[----:B------:R-:W-:Y:S01]  /*82a0*/  F2FP.SATFINITE.E4M3.F32.PACK_AB_MERGE_C R107, R13, R12, R108 ;  /* 0x0000000c0d6b723e */ /* 0x000fe2000480706c */
[----:B------:R-:W-:Y:S01]  /*82b0*/  FFMA R35, R41, R72, R35 ;  /* 0x0000004829237223 */ /* 0x000fe20000000023 */
[----:B------:R-:W-:Y:S02]  /*82c0*/  MOV R108, 0x10 ;  /* 0x00000010006c7802 */ /* 0x000fe40000000f00 */
[----:B------:R-:W-:Y:S01]  /*82d0*/  F2FP.SATFINITE.E4M3.F32.PACK_AB_MERGE_C R112, R23, R18, RZ ;  /* 0x000000121770723e */ /* 0x000fe200048070ff */
[----:B------:R1:W-:Y:S01]  /*82e0*/  STS.128 [R95+UR44+0x2300], R104 ;  /* 0x002300685f007988 */ /* 0x0003e20008000c2c */
[----:B------:R-:W-:Y:S02]  /*82f0*/  F2FP.SATFINITE.E4M3.F32.PACK_AB_MERGE_C R113, R27, R22, RZ ;  /* 0x000000161b71723e */ /* 0x000fe400048070ff */
[----:B------:R-:W-:Y:S02]  /*8300*/  F2FP.SATFINITE.E4M3.F32.PACK_AB_MERGE_C R114, R31, R26, RZ ;  /* 0x0000001a1f72723e */ /* 0x000fe400048070ff */
[----:B------:R-:W-:Y:S02]  /*8310*/  F2FP.SATFINITE.E4M3.F32.PACK_AB_MERGE_C R117, R35, R30, RZ ;  /* 0x0000001e2375723e */ /* 0x000fe400048070ff */
[----:B------:R-:W-:Y:S02]  /*8320*/  SEL R111, R108, 0xfffffff0, !P5 ;  /* 0xfffffff06c6f7807 */ /* 0x000fe40006800000 */
[----:B------:R-:W-:Y:S02]  /*8330*/  F2FP.SATFINITE.E4M3.F32.PACK_AB_MERGE_C R112, R17, R16, R112 ;  /* 0x000000101170723e */ /* 0x000fe40004807070 */
[----:B------:R-:W-:Y:S02]  /*8340*/  F2FP.SATFINITE.E4M3.F32.PACK_AB_MERGE_C R113, R21, R20, R113 ;  /* 0x000000141571723e */ /* 0x000fe40004807071 */
[----:B------:R-:W-:Y:S02]  /*8350*/  F2FP.SATFINITE.E4M3.F32.PACK_AB_MERGE_C R114, R25, R24, R114 ;  /* 0x000000181972723e */ /* 0x000fe40004807072 */
[----:B------:R-:W-:Y:S02]  /*8360*/  F2FP.SATFINITE.E4M3.F32.PACK_AB_MERGE_C R115, R29, R28, R117 ;  /* 0x0000001c1d73723e */ /* 0x000fe40004807075 */
[----:B------:R-:W-:Y:S02]  /*8370*/  IADD3 R108, PT, PT, R116, R111, RZ ;  /* 0x0000006f746c7210 */ /* 0x000fe40007ffe0ff */
[----:B------:R-:W-:Y:S02]  /*8380*/  LEA R116, R92, UR44, 0x3 ;  /* 0x0000002c5c747c11 */ /* 0x000fe4000f8e18ff */
[----:B------:R-:W-:Y:S01]  /*8390*/  @P6 SHF.L.U32 R117, R91, 0x1f, RZ ;  /* 0x0000001f5b756819 */ /* 0x000fe200000006ff */
[----:B------:R1:W-:Y:S01]  /*83a0*/  STS.128 [R108+0x2300], R112 ;  /* 0x002300706c007388 */ /* 0x0003e20000000c00 */
[----:B------:R-:W-:Y:S01]  /*83b0*/  @!PT LDS RZ, [RZ] ;  /* 0x00000000fffff984 */ /* 0x000fe20000000800 */
[----:B------:R-:W-:Y:S01]  /*83c0*/  @!PT LDS RZ, [RZ] ;  /* 0x00000000fffff984 */ /* 0x000fe20000000800 */
[----:B------:R-:W-:Y:S01]  /*83d0*/  @!PT LDS RZ, [RZ] ;  /* 0x00000000fffff984 */ /* 0x000fe20000000800 */
[----:B------:R-:W-:Y:S01]  /*83e0*/  @!PT LDS RZ, [RZ] ;  /* 0x00000000fffff984 */ /* 0x000fe20000000800 */
[----:B------:R2:W-:Y:S07]  /*83f0*/  MEMBAR.ALL.CTA ;  /* 0x0000000000007992 */ /* 0x0005ee0000008000 */
[----:B--2---:R-:W2:Y:S02]  /*8400*/  FENCE.VIEW.ASYNC.S ;  /* 0x00000000000073c6 */ /* 0x004ea40000000000 */
[----:B--2---:R-:W-:Y:S06]  /*8410*/  BAR.SYNC.DEFER_BLOCKING 0x1, 0x80 ;  /* 0x0042000000007b1d */ /* 0x004fec0000010000 */
[----:B------:R-:W-:Y:S05]  /*8420*/  @P0 BRA `(.L_x_130) ;  /* 0x00000000004c0947 */ /* 0x000fea0003800000 */
[----:B------:R-:W2:Y:S01]  /*8430*/  LDCU.64 UR14, c[0x0][0x348] ;  /* 0x00006900ff0e77ac */ /* 0x000ea20008000a00 */
[----:B------:R-:W-:Y:S02]  /*8440*/  R2UR UR10, R102 ;  /* 0x00000000660a72ca */ /* 0x000fe400000e0000 */
[----:B------:R-:W-:Y:S01]  /*8450*/  R2UR UR11, R101 ;  /* 0x00000000650b72ca */ /* 0x000fe200000e0000 */
[----:B------:R-:W-:Y:S01]  /*8460*/  UIADD3 UR4, UPT, UPT, UR44, 0x2300, URZ ;  /* 0x000023002c047890 */ /* 0x000fe2000fffe0ff */
[----:B------:R-:W-:Y:S01]  /*8470*/  R2UR UR12, R99 ;  /* 0x00000000630c72ca */ /* 0x000fe200000e0000 */
[----:B------:R-:W-:Y:S01]  /*8480*/  UMOV UR9, UR45 ;  /* 0x0000002d00097c82 */ /* 0x000fe20008000000 */
[----:B------:R-:W-:Y:S01]  /*8490*/  R2UR UR13, R100 ;  /* 0x00000000640d72ca */ /* 0x000fe200000e0000 */
[----:B------:R-:W-:Y:S02]  /*84a0*/  UIADD3 UR6, UPT, UPT, UR44, 0x2b00, URZ ;  /* 0x00002b002c067890 */ /* 0x000fe4000fffe0ff */
[----:B------:R-:W-:Y:S01]  /*84b0*/  IMAD.U32 R96, RZ, RZ, UR4 ;  /* 0x00000004ff607e24 */ /* 0x000fe2000f8e00ff */
[----:B------:R-:W-:Y:S04]  /*84c0*/  UIADD3 UR7, UPT, UPT, UR45, 0x40, URZ ;  /* 0x000000402d077890 */ /* 0x000fe8000fffe0ff */
[----:B------:R-:W-:Y:S01]  /*84d0*/  R2UR UR8, R96 ;  /* 0x00000000600872ca */ /* 0x000fe200000e0000 */
[----:B--2---:R-:W-:Y:S04]  /*84e0*/  UIADD3 UR4, UP0, UPT, UR14, 0x780, URZ ;  /* 0x000007800e047890 */ /* 0x004fe8000ff1e0ff */
[----:B------:R-:W-:Y:S09]  /*84f0*/  UIADD3.X UR5, UPT, UPT, URZ, UR15, URZ, UP0, !UPT ;  /* 0x0000000fff057290 */ /* 0x000ff200087fe4ff */
[----:B------:R2:W-:Y:S02]  /*8500*/  UTMASTG.5D.IM2COL [UR8], [UR4] ;  /* 0x00000008040073b5 */ /* 0x0005e40008060000 */
[----:B--2---:R-:W-:Y:S01]  /*8510*/  UMOV UR8, UR6 ;  /* 0x0000000600087c82 */ /* 0x004fe20008000000 */
[----:B------:R-:W-:Y:S02]  /*8520*/  UMOV UR9, UR7 ;  /* 0x0000000700097c82 */ /* 0x000fe40008000000 */
[----:B------:R2:W-:Y:S01]  /*8530*/  UTMASTG.5D.IM2COL [UR8], [UR4] ;  /* 0x00000008040073b5 */ /* 0x0005e20008060000 */
[----:B------:R0:W-:Y:S01]  /*8540*/  UTMACMDFLUSH ;  /* 0x00000000000079b7 */ /* 0x0001e20000000000 */
[----:B--2---:R-:W-:Y:S04]  /*8550*/  DEPBAR.LE SB0, 0x1 ;  /* 0x000080400000791a */ /* 0x004fe80000000000 */
.L_x_130:
[----:B------:R-:W-:Y:S05]  /*8560*/  BSYNC.RECONVERGENT B0 ;  /* 0x0000000000007941 */ /* 0x000fea0003800200 */
.L_x_129:
[----:B------:R-:W-:Y:S06]  /*8570*/  BAR.SYNC.DEFER_BLOCKING 0x1, 0x80 ;  /* 0x0042000000007b1d */ /* 0x000fec0000010000 */
[----:B------:R-:W2:Y:S01]  /*8580*/  @P6 SYNCS.PHASECHK.TRANS64.TRYWAIT P0, [R116+URZ+0x1a0], R117 ;  /* 0x0001a075740065a7 */ /* 0x000ea200080011ff */
[----:B------:R-:W-:Y:S01]  /*8590*/  BSSY B1, `(.L_x_131) ;  /* 0x0000020000017945 */ /* 0x000fe20003800000 */
[----:B--2---:R-:W-:Y:S03]  /*85a0*/  @P6 SEL R109, RZ, 0x1, !P0 ;  /* 0x00000001ff6d6807 */ /* 0x004fe60004000000 */
[----:B------:R-:W-:Y:S05]  /*85b0*/  @!P6 BRA `(.L_x_132) ;  /* 0x000000000074e947 */ /* 0x000fea0003800000 */
[----:B------:R-:W-:Y:S01]  /*85c0*/  ISETP.NE.AND P1, PT, R110, RZ, PT ;  /* 0x000000ff6e00720c */ /* 0x000fe20003f25270 */
[----:B------:R-:W2:Y:S01]  /*85d0*/  S2R R0, SR_CgaCtaId ;  /* 0x0000000000007919 */ /* 0x000ea20000008800 */
[----:B------:R-:W-:Y:S01]  /*85e0*/  ISETP.NE.AND P0, PT, R109, RZ, PT ;  /* 0x000000ff6d00720c */ /* 0x000fe20003f05270 */
[----:B------:R-:W-:Y:S10]  /*85f0*/  BSSY B0, `(.L_x_133) ;  /* 0x0000008000007945 */ /* 0x000ff40003800000 */
[----:B------:R-:W-:Y:S05]  /*8600*/  @P1 IMAD R2, R92, 0x1000, R95 ;  /* 0x000010005c021824 */ /* 0x000fea00078e025f */
[----:B------:R-:W-:Y:S05]  /*8610*/  @P1 IADD3 R4, PT, PT, R2, UR44, RZ ;  /* 0x0000002c02041c10 */ /* 0x000fea000fffe0ff */
[----:B------:R-:W-:Y:S01]  /*8620*/  @P1 IMAD.IADD R4, R4, 0x1, R111 ;  /* 0x0000000104041824 */ /* 0x000fe200078e026f */
[----:B------:R-:W-:Y:S06]  /*8630*/  @P0 BRA `(.L_x_134) ;  /* 0x00000000000c0947 */ /* 0x000fec0003800000 */
[----:B------:R-:W-:Y:S04]  /*8640*/  SHF.L.U32 R3, R91, 0x1f, RZ ;  /* 0x0000001f5b037819 */ /* 0x000fe800000006ff */
[----:B------:R-:W3:Y:S02]  /*8650*/  SYNCS.PHASECHK.TRANS64.TRYWAIT P0, [R116+URZ+0x1a0], R3 ;  /* 0x0001a003740075a7 */ /* 0x000ee400080011ff */
[----:B---3--:R-:W-:Y:S05]  /*8660*/  @!P0 BRA `(.L_x_135) ;  /* 0x0000001c00c08947 */ /* 0x008fea0003800000 */
.L_x_134:
[----:B------:R-:W-:Y:S05]  /*8670*/  BSYNC B0 ;  /* 0x0000000000007941 */ /* 0x000fea0003800000 */
.L_x_133:
[----:B------:R-:W-:Y:S01]  /*8680*/  ISETP.NE.AND P0, PT, R110, RZ, PT ;  /* 0x000000ff6e00720c */ /* 0x000fe20003f05270 */
[----:B---3--:R-:W-:Y:S02]  /*8690*/  VIADD R3, R116, 0x1b0 ;  /* 0x000001b074037836 */ /* 0x008fe40000000000 */
[----:B------:R-:W-:Y:S03]  /*86a0*/  VIADD R92, R92, 0x1 ;  /* 0x000000015c5c7836 */ /* 0x000fe60000000000 */
[----:B--2---:R-:W-:Y:S07]  /*86b0*/  PRMT R0, R0, 0x654, R3 ;  /* 0x0000065400007816 */ /* 0x004fee0000000003 */
[----:B------:R2:W3:Y:S04]  /*86c0*/  @P0 LDS.128 R76, [R2+UR44+0x300] ;  /* 0x0003002c024c0984 */ /* 0x0004e80008000c00 */
[----:B------:R2:W4:Y:S01]  /*86d0*/  @P0 LDS.128 R80, [R4+0x300] ;  /* 0x0003000004500984 */ /* 0x0005220000000c00 */
[C---:B------:R-:W-:Y:S01]  /*86e0*/  ISETP.NE.AND P0, PT, R92.reuse, 0x2, PT ;  /* 0x000000025c00780c */ /* 0x040fe20003f05270 */
[----:B------:R-:W-:Y:S01]  /*86f0*/  @!PT LDS RZ, [RZ] ;  /* 0x00000000fffff984 */ /* 0x000fe20000000800 */
[----:B------:R-:W-:Y:S01]  /*8700*/  @!PT LDS RZ, [RZ] ;  /* 0x00000000fffff984 */ /* 0x000fe20000000800 */
[----:B------:R-:W-:Y:S01]  /*8710*/  @!PT LDS RZ, [RZ] ;  /* 0x00000000fffff984 */ /* 0x000fe20000000800 */
[----:B------:R-:W-:Y:S01]  /*8720*/  @!PT LDS RZ, [RZ] ;  /* 0x00000000fffff984 */ /* 0x000fe20000000800 */
[----:B------:R5:W-:Y:S06]  /*8730*/  MEMBAR.ALL.CTA ;  /* 0x0000000000007992 */ /* 0x000bec0000008000 */
[----:B-----5:R-:W5:Y:S01]  /*8740*/  FENCE.VIEW.ASYNC.S ;  /* 0x00000000000073c6 */ /* 0x020f620000000000 */
[----:B------:R-:W-:Y:S01]  /*8750*/  SEL R92, R92, RZ, P0 ;  /* 0x000000ff5c5c7207 */ /* 0x000fe20000000000 */
[----:B-----5:R5:W-:Y:S02]  /*8760*/  SYNCS.ARRIVE.TRANS64.RED.A1T0 RZ, [R0+URZ], RZ ;  /* 0x000000ff00ff79a7 */ /* 0x020be400081004ff */
[----:B-----5:R-:W-:Y:S04]  /*8770*/  SEL R0, RZ, 0x1, P0 ;  /* 0x00000001ff007807 */ /* 0x020fe80000000000 */
[----:B--23--:R-:W-:Y:S02]  /*8780*/  LOP3.LUT R91, R91, R0, RZ, 0x3c, !PT ;  /* 0x000000005b5b7212 */ /* 0x00cfe400078e3cff */
.L_x_132:
[----:B------:R-:W-:Y:S05]  /*8790*/  BSYNC B1 ;  /* 0x0000000000017941 */ /* 0x000fea0003800000 */
.L_x_131:
[----:B------:R-:W-:Y:S05]  /*87a0*/  VIADD R0, R39, 0x20 ;  /* 0x0000002027007836 */ /* 0x000fea0000000000 */
[----:B------:R-:W-:Y:S04]  /*87b0*/  SHF.R.U32.HI R0, RZ, 0x15, R0 ;  /* 0x00000015ff007819 */ /* 0x000fe80000011600 */
[----:B------:R-:W-:Y:S11]  /*87c0*/  LOP3.LUT P0, RZ, R0, 0x3, R87, 0x48, !PT ;  /* 0x0000000300ff7812 */ /* 0x000ff60007804857 */
[----:B------:R-:W-:Y:S02]  /*87d0*/  @!UPT UIADD3 URZ, UPT, UPT, URZ, URZ, URZ ;  /* 0x000000fffffff290 */ /* 0x000fe4000fffe0ff */
[----:B------:R-:W-:Y:S05]  /*87e0*/  @!P0 BRA `(.L_x_136) ;  /* 0x0000000000408947 */ /* 0x000fea0003800000 */
[----:B------:R-:W2:Y:S01]  /*87f0*/  LDCU.64 UR8, c[0x4][0x70] ;  /* 0x01000e00ff0877ac */ /* 0x000ea20008000a00 */
[----:B------:R-:W-:Y:S01]  /*8800*/  MOV R3, 0x0 ;  /* 0x0000000000037802 */ /* 0x000fe20000000f00 */
[----:B------:R-:W-:Y:S02]  /*8810*/  HFMA2 R12, -RZ, RZ, 0, 5.9604644775390625e-08 ;  /* 0x00000001ff0c7431 */ /* 0x000fe400000001ff */
[----:B------:R-:W-:Y:S02]  /*8820*/  IMAD.MOV.U32 R8, RZ, RZ, 0x192 ;  /* 0x00000192ff087424 */ /* 0x000fe400078e00ff */
[----:B------:R-:W-:Y:S01]  /*8830*/  IMAD.MOV.U32 R13, RZ, RZ, RZ ;  /* 0x000000ffff0d7224 */ /* 0x000fe200078e00ff */
[----:B------:R-:W3:Y:S01]  /*8840*/  LDCU.64 UR6, c[0x4][0x78] ;  /* 0x01000f00ff0677ac */ /* 0x000ee20008000a00 */
[----:B------:R-:W1:Y:S01]  /*8850*/  LDC.64 R2, c[0x4][R3] ;  /* 0x0100000003027b82 */ /* 0x000e620000000a00 */
[----:B------:R-:W5:Y:S01]  /*8860*/  LDCU.64 UR4, c[0x4][0x10] ;  /* 0x01000200ff0477ac */ /* 0x000f620008000a00 */
[----:B--2---:R-:W-:Y:S01]  /*8870*/  MOV R5, UR9 ;  /* 0x0000000900057c02 */ /* 0x004fe20008000f00 */
[----:B------:R-:W-:Y:S01]  /*8880*/  IMAD.U32 R4, RZ, RZ, UR8 ;  /* 0x00000008ff047e24 */ /* 0x000fe2000f8e00ff */
[----:B---3--:R-:W-:Y:S01]  /*8890*/  MOV R7, UR7 ;  /* 0x0000000700077c02 */ /* 0x008fe20008000f00 */
[----:B------:R-:W-:Y:S01]  /*88a0*/  IMAD.U32 R6, RZ, RZ, UR6 ;  /* 0x00000006ff067e24 */ /* 0x000fe2000f8e00ff */
[----:B-----5:R-:W-:Y:S01]  /*88b0*/  MOV R11, UR5 ;  /* 0x00000005000b7c02 */ /* 0x020fe20008000f00 */
[----:B------:R-:W-:Y:S02]  /*88c0*/  IMAD.U32 R10, RZ, RZ, UR4 ;  /* 0x00000004ff0a7e24 */ /* 0x000fe4000f8e00ff */
[----:B------:R-:W-:Y:S07]  /*88d0*/  LEPC R20, `(.L_x_136) ;  /* 0x000000001014794e */ /* 0x000fee0000000000 */
[----:B-1--4-:R-:W-:Y:S05]  /*88e0*/  CALL.ABS.NOINC R2 ;  /* 0x0000000002007343 */ /* 0x012fea0003c00000 */
.L_x_136:
[----:B------:R-:W-:Y:S01]  /*88f0*/  ISETP.NE.AND P0, PT, R97, RZ, PT ;  /* 0x000000ff6100720c */ /* 0x000fe20003f05270 */
[----:B------:R-:W-:Y:S05]  /*8900*/  WARPSYNC.ALL ;  /* 0x0000000000007948 */ /* 0x000fea0003800000 */
[----:B------:R-:W-:Y:S01]  /*8910*/  R2UR UR4, R39 ;  /* 0x00000000270472ca */ /* 0x000fe200000e0000 */
[----:B------:R-:W-:Y:S01]  /*8920*/  BSSY.RECONVERGENT B0, `(.L_x_137) ;  /* 0x00000a2000007945 */ /* 0x000fe20003800200 */
[-C--:B------:R-:W-:Y:S02]  /*8930*/  F2FP.F16.E4M3.UNPACK_B R42, R76.reuse ;  /* 0x0000004cff2a723e */ /* 0x080fe400020006ff */
[----:B------:R-:W-:Y:S02]  /*8940*/  F2FP.F16.E4M3.UNPACK_B R76, R76.H1 ;  /* 0x0000004cff4c723e */ /* 0x000fe400030006ff */
[-C--:B------:R-:W-:Y:S01]  /*8950*/  F2FP.F16.E4M3.UNPACK_B R46, R77.reuse ;  /* 0x0000004dff2e723e */ /* 0x080fe200020006ff */
[--C-:B------:R-:W-:Y:S01]  /*8960*/  HADD2.F32 R40, -RZ, R42.reuse.H0_H0 ;  /* 0x2000002aff287230 */ /* 0x100fe20000004100 */
[----:B------:R-:W-:Y:S01]  /*8970*/  F2FP.F16.E4M3.UNPACK_B R77, R77.H1 ;  /* 0x0000004dff4d723e */ /* 0x000fe200030006ff */
[----:B------:R-:W-:Y:S01]  /*8980*/  HADD2.F32 R42, -RZ, R42.H1_H1 ;  /* 0x3000002aff2a7230 */ /* 0x000fe20000004100 */
[-C--:B------:R-:W-:Y:S01]  /*8990*/  F2FP.F16.E4M3.UNPACK_B R50, R78.reuse ;  /* 0x0000004eff32723e */ /* 0x080fe200020006ff */
[----:B------:R-:W-:Y:S01]  /*89a0*/  HADD2.F32 R43, -RZ, R76.H0_H0 ;  /* 0x2000004cff2b7230 */ /* 0x000fe20000004100 */
[----:B------:R-:W-:Y:S01]  /*89b0*/  F2FP.F16.E4M3.UNPACK_B R78, R78.H1 ;  /* 0x0000004eff4e723e */ /* 0x000fe200030006ff */
[----:B------:R-:W2:Y:S01]  /*89c0*/  LDTM.x32 R4, tmem[UR4+0x20] ;  /* 0x00002004000479ee */ /* 0x000ea200082c0000 */
[----:B------:R-:W-:Y:S01]  /*89d0*/  NOP ;  /* 0x0000000000007918 */ /* 0x000fe20000000000 */
[----:B------:R-:W-:Y:S01]  /*89e0*/  IADD3 R103, PT, PT, R103, 0x1f0, RZ ;  /* 0x000001f067677810 */ /* 0x000fe20007ffe0ff */
[--C-:B------:R-:W-:Y:S01]  /*89f0*/  HADD2.F32 R45, -RZ, R46.reuse.H0_H0 ;  /* 0x2000002eff2d7230 */ /* 0x100fe20000004100 */
[----:B------:R-:W-:Y:S01]  /*8a00*/  F2FP.F16.E4M3.UNPACK_B R54, R79 ;  /* 0x0000004fff36723e */ /* 0x000fe200020006ff */
[----:B------:R-:W-:Y:S01]  /*8a10*/  HADD2.F32 R46, -RZ, R46.H1_H1 ;  /* 0x3000002eff2e7230 */ /* 0x000fe20000004100 */
[----:B------:R-:W-:Y:S01]  /*8a20*/  LOP3.LUT R103, R103, 0xfefffff8, RZ, 0xc0, !PT ;  /* 0xfefffff867677812 */ /* 0x000fe200078ec0ff */
[--C-:B------:R-:W-:Y:S01]  /*8a30*/  HADD2.F32 R49, -RZ, R50.reuse.H0_H0 ;  /* 0x20000032ff317230 */ /* 0x100fe20000004100 */
[----:B----4-:R-:W-:Y:S01]  /*8a40*/  F2FP.F16.E4M3.UNPACK_B R58, R80 ;  /* 0x00000050ff3a723e */ /* 0x010fe200020006ff */
[----:B------:R-:W-:Y:S01]  /*8a50*/  HADD2.F32 R50, -RZ, R50.H1_H1 ;  /* 0x30000032ff327230 */ /* 0x000fe20000004100 */
[----:B--2---:R2:W-:Y:S01]  /*8a60*/  SYNCS.ARRIVE.TRANS64.RED.A1T0 RZ, [R103+URZ], RZ ;  /* 0x000000ff67ff79a7 */ /* 0x0045e200081004ff */
[--C-:B------:R-:W-:Y:S01]  /*8a70*/  HADD2.F32 R53, -RZ, R54.reuse.H0_H0 ;  /* 0x20000036ff357230 */ /* 0x100fe20000004100 */
[----:B------:R-:W-:Y:S01]  /*8a80*/  F2FP.F16.E4M3.UNPACK_B R62, R81 ;  /* 0x00000051ff3e723e */ /* 0x000fe200020006ff */
[----:B------:R-:W-:Y:S01]  /*8a90*/  HADD2.F32 R54, -RZ, R54.H1_H1 ;  /* 0x30000036ff367230 */ /* 0x000fe20000004100 */
[----:B------:R-:W-:Y:S01]  /*8aa0*/  F2FP.F16.E4M3.UNPACK_B R66, R82 ;  /* 0x00000052ff42723e */ /* 0x000fe200020006ff */
[--C-:B------:R-:W-:Y:S01]  /*8ab0*/  HADD2.F32 R57, -RZ, R58.reuse.H0_H0 ;  /* 0x2000003aff397230 */ /* 0x100fe20000004100 */
[----:B------:R-:W-:Y:S01]  /*8ac0*/  F2FP.F16.E4M3.UNPACK_B R70, R83 ;  /* 0x00000053ff46723e */ /* 0x000fe200020006ff */
[----:B------:R-:W-:Y:S01]  /*8ad0*/  HADD2.F32 R58, -RZ, R58.H1_H1 ;  /* 0x3000003aff3a7230 */ /* 0x000fe20000004100 */
[----:B------:R-:W-:Y:S01]  /*8ae0*/  F2FP.F16.E4M3.UNPACK_B R79, R79.H1 ;  /* 0x0000004fff4f723e */ /* 0x000fe200030006ff */
[--C-:B------:R-:W-:Y:S01]  /*8af0*/  HADD2.F32 R61, -RZ, R62.reuse.H0_H0 ;  /* 0x2000003eff3d7230 */ /* 0x100fe20000004100 */
[----:B------:R-:W-:Y:S01]  /*8b00*/  F2FP.F16.E4M3.UNPACK_B R80, R80.H1 ;  /* 0x00000050ff50723e */ /* 0x000fe200030006ff */
[----:B------:R-:W-:Y:S01]  /*8b10*/  HADD2.F32 R63, -RZ, R62.H1_H1 ;  /* 0x3000003eff3f7230 */ /* 0x000fe20000004100 */
[----:B------:R-:W-:Y:S01]  /*8b20*/  F2FP.F16.E4M3.UNPACK_B R81, R81.H1 ;  /* 0x00000051ff51723e */ /* 0x000fe200030006ff */
[--C-:B------:R-:W-:Y:S02]  /*8b30*/  HADD2.F32 R65, -RZ, R66.reuse.H0_H0 ;  /* 0x20000042ff417230 */ /* 0x100fe40000004100 */
[C---:B------:R-:W-:Y:S01]  /*8b40*/  FMUL R4, R38.reuse, R4 ;  /* 0x0000000426047220 */ /* 0x040fe20000400000 */
[C---:B------:R-:W-:Y:S01]  /*8b50*/  FMUL R5, R38.reuse, R5 ;  /* 0x0000000526057220 */ /* 0x040fe20000400000 */
[C---:B------:R-:W-:Y:S01]  /*8b60*/  FMUL R8, R38.reuse, R8 ;  /* 0x0000000826087220 */ /* 0x040fe20000400000 */
[C---:B------:R-:W-:Y:S01]  /*8b70*/  FMUL R9, R38.reuse, R9 ;  /* 0x0000000926097220 */ /* 0x040fe20000400000 */
[C---:B------:R-:W-:Y:S01]  /*8b80*/  FFMA R4, R41.reuse, R40, R4 ;  /* 0x0000002829047223 */ /* 0x040fe20000000004 */
[C---:B------:R-:W-:Y:S01]  /*8b90*/  FFMA R5, R41.reuse, R42, R5 ;  /* 0x0000002a29057223 */ /* 0x040fe20000000005 */
        /* <DEDUP_REMOVED lines=8> */
[----:B------:R-:W-:Y:S02]  /*8c20*/  HADD2.F32 R66, -RZ, R66.H1_H1 ;  /* 0x30000042ff427230 */ /* 0x000fe40000004100 */
[C---:B------:R-:W-:Y:S01]  /*8c30*/  FMUL R24, R38.reuse, R28 ;  /* 0x0000001c26187220 */ /* 0x040fe20000400000 */
[C---:B------:R-:W-:Y:S01]  /*8c40*/  FMUL R25, R38.reuse, R29 ;  /* 0x0000001d26197220 */ /* 0x040fe20000400000 */
[--C-:B------:R-:W-:Y:S02]  /*8c50*/  HADD2.F32 R69, -RZ, R70.reuse.H0_H0 ;  /* 0x20000046ff457230 */ /* 0x100fe40000004100 */
[C---:B------:R-:W-:Y:S01]  /*8c60*/  FMUL R28, R38.reuse, R32 ;  /* 0x00000020261c7220 */ /* 0x040fe20000400000 */
[----:B------:R-:W-:Y:S02]  /*8c70*/  HADD2.F32 R70, -RZ, R70.H1_H1 ;  /* 0x30000046ff467230 */ /* 0x000fe40000004100 */
[C---:B------:R-:W-:Y:S01]  /*8c80*/  FMUL R29, R38.reuse, R33 ;  /* 0x00000021261d7220 */ /* 0x040fe20000400000 */
[----:B------:R-:W-:Y:S02]  /*8c90*/  HADD2.F32 R44, -RZ, R76.H1_H1 ;  /* 0x3000004cff2c7230 */ /* 0x000fe40000004100 */
[C---:B------:R-:W-:Y:S01]  /*8ca0*/  FMUL R6, R38.reuse, R6 ;  /* 0x0000000626067220 */ /* 0x040fe20000400000 */
[C---:B------:R-:W-:Y:S01]  /*8cb0*/  FMUL R7, R38.reuse, R7 ;  /* 0x0000000726077220 */ /* 0x040fe20000400000 */
[--C-:B------:R-:W-:Y:S02]  /*8cc0*/  HADD2.F32 R47, -RZ, R77.reuse.H0_H0 ;  /* 0x2000004dff2f7230 */ /* 0x100fe40000004100 */
[C---:B------:R-:W-:Y:S01]  /*8cd0*/  FMUL R10, R38.reuse, R10 ;  /* 0x0000000a260a7220 */ /* 0x040fe20000400000 */
[C---:B------:R-:W-:Y:S01]  /*8ce0*/  FFMA R6, R41.reuse, R43, R6 ;  /* 0x0000002b29067223 */ /* 0x040fe20000000006 */
[----:B------:R-:W-:Y:S02]  /*8cf0*/  HADD2.F32 R48, -RZ, R77.H1_H1 ;  /* 0x3000004dff307230 */ /* 0x000fe40000004100 */
[C---:B------:R-:W-:Y:S01]  /*8d00*/  FFMA R7, R41.reuse, R44, R7 ;  /* 0x0000002c29077223 */ /* 0x040fe20000000007 */
[C---:B------:R-:W-:Y:S01]  /*8d10*/  FFMA R8, R41.reuse, R45, R8 ;  /* 0x0000002d29087223 */ /* 0x040fe20000000008 */
[C---:B------:R-:W-:Y:S01]  /*8d20*/  FFMA R9, R41.reuse, R46, R9 ;  /* 0x0000002e29097223 */ /* 0x040fe20000000009 */
[----:B------:R-:W-:Y:S01]  /*8d30*/  FFMA R10, R41, R47, R10 ;  /* 0x0000002f290a7223 */ /* 0x000fe2000000000a */
[C---:B------:R-:W-:Y:S01]  /*8d40*/  FMUL R11, R38.reuse, R11 ;  /* 0x0000000b260b7220 */ /* 0x040fe20000400000 */
[----:B------:R-:W-:Y:S01]  /*8d50*/  F2FP.F16.E4M3.UNPACK_B R82, R82.H1 ;  /* 0x00000052ff52723e */ /* 0x000fe200030006ff */
[--C-:B------:R-:W-:Y:S01]  /*8d60*/  HADD2.F32 R51, -RZ, R78.reuse.H0_H0 ;  /* 0x2000004eff337230 */ /* 0x100fe20000004100 */
[----:B-1----:R-:W-:Y:S01]  /*8d70*/  F2FP.SATFINITE.E4M3.F32.PACK_AB_MERGE_C R104, R7, R6, RZ ;  /* 0x000000060768723e */ /* 0x002fe200048070ff */
[C---:B------:R-:W-:Y:S01]  /*8d80*/  FFMA R11, R41.reuse, R48, R11 ;  /* 0x00000030290b7223 */ /* 0x040fe2000000000b */
[C---:B------:R-:W-:Y:S01]  /*8d90*/  FFMA R12, R41.reuse, R49, R12 ;  /* 0x00000031290c7223 */ /* 0x040fe2000000000c */
[----:B------:R-:W-:Y:S01]  /*8da0*/  FFMA R13, R41, R50, R13 ;  /* 0x00000032290d7223 */ /* 0x000fe2000000000d */
[----:B------:R-:W-:Y:S01]  /*8db0*/  F2FP.SATFINITE.E4M3.F32.PACK_AB_MERGE_C R104, R5, R4, R104 ;  /* 0x000000040568723e */ /* 0x000fe20004807068 */
[----:B------:R-:W-:Y:S01]  /*8dc0*/  HADD2.F32 R52, -RZ, R78.H1_H1 ;  /* 0x3000004eff347230 */ /* 0x000fe20000004100 */
[----:B------:R-:W-:Y:S01]  /*8dd0*/  F2FP.SATFINITE.E4M3.F32.PACK_AB_MERGE_C R105, R11, R10, RZ ;  /* 0x0000000a0b69723e */ /* 0x000fe200048070ff */
[C---:B------:R-:W-:Y:S01]  /*8de0*/  FMUL R14, R38.reuse, R14 ;  /* 0x0000000e260e7220 */ /* 0x040fe20000400000 */
[C---:B------:R-:W-:Y:S01]  /*8df0*/  FMUL R15, R38.reuse, R15 ;  /* 0x0000000f260f7220 */ /* 0x040fe20000400000 */
[--C-:B------:R-:W-:Y:S01]  /*8e00*/  HADD2.F32 R55, -RZ, R79.reuse.H0_H0 ;  /* 0x2000004fff377230 */ /* 0x100fe20000004100 */
[----:B------:R-:W-:Y:S01]  /*8e10*/  F2FP.SATFINITE.E4M3.F32.PACK_AB_MERGE_C R105, R9, R8, R105 ;  /* 0x000000080969723e */ /* 0x000fe20004807069 */
[C---:B------:R-:W-:Y:S01]  /*8e20*/  FFMA R14, R41.reuse, R51, R14 ;  /* 0x00000033290e7223 */ /* 0x040fe2000000000e */
[C---:B------:R-:W-:Y:S01]  /*8e30*/  FFMA R15, R41.reuse, R52, R15 ;  /* 0x00000034290f7223 */ /* 0x040fe2000000000f */
[C---:B------:R-:W-:Y:S01]  /*8e40*/  FFMA R16, R41.reuse, R53, R16 ;  /* 0x0000003529107223 */ /* 0x040fe20000000010 */
[C---:B------:R-:W-:Y:S01]  /*8e50*/  FFMA R17, R41.reuse, R54, R17 ;  /* 0x0000003629117223 */ /* 0x040fe20000000011 */
        /* <DEDUP_REMOVED lines=18> */
[----:B------:R-:W-:Y:S01]  /*8f80*/  F2FP.F16.E4M3.UNPACK_B R83, R83.H1 ;  /* 0x00000053ff53723e */ /* 0x000fe200030006ff */
        /* <DEDUP_REMOVED lines=13> */
[----:B------:R-:W-:Y:S01]  /*9060*/  FFMA R31, R41, R68, R31 ;  /* 0x00000044291f7223 */ /* 0x000fe2000000001f */
[----:B------:R-:W-:Y:S01]  /*9070*/  FMUL R35, R38, R35 ;  /* 0x0000002326237220 */ /* 0x000fe20000400000 */
[----:B------:R-:W-:Y:S01]  /*9080*/  F2FP.SATFINITE.E4M3.F32.PACK_AB_MERGE_C R106, R15, R14, RZ ;  /* 0x0000000e0f6a723e */ /* 0x000fe200048070ff */
[----:B------:R-:W-:Y:S01]  /*9090*/  FFMA R28, R41, R69, R28 ;  /* 0x00000045291c7223 */ /* 0x000fe2000000001c */
[----:B------:R-:W-:Y:S01]  /*90a0*/  F2FP.SATFINITE.E4M3.F32.PACK_AB_MERGE_C R107, R19, R18, RZ ;  /* 0x00000012136b723e */ /* 0x000fe200048070ff */
[C---:B------:R-:W-:Y:S01]  /*90b0*/  FFMA R29, R41.reuse, R70, R29 ;  /* 0x00000046291d7223 */ /* 0x040fe2000000001d */
[C---:B------:R-:W-:Y:S01]  /*90c0*/  FFMA R30, R41.reuse, R71, R30 ;  /* 0x00000047291e7223 */ /* 0x040fe2000000001e */
[----:B------:R-:W-:Y:S01]  /*90d0*/  FFMA R35, R41, R72, R35 ;  /* 0x0000004829237223 */ /* 0x000fe20000000023 */
[----:B------:R-:W-:Y:S02]  /*90e0*/  F2FP.SATFINITE.E4M3.F32.PACK_AB_MERGE_C R106, R13, R12, R106 ;  /* 0x0000000c0d6a723e */ /* 0x000fe4000480706a */
[----:B------:R-:W-:Y:S02]  /*90f0*/  F2FP.SATFINITE.E4M3.F32.PACK_AB_MERGE_C R107, R17, R16, R107 ;  /* 0x00000010116b723e */ /* 0x000fe4000480706b */
[----:B------:R-:W-:Y:S02]  /*9100*/  F2FP.SATFINITE.E4M3.F32.PACK_AB_MERGE_C R112, R23, R22, RZ ;  /* 0x000000161770723e */ /* 0x000fe400048070ff */
[----:B------:R-:W-:Y:S01]  /*9110*/  F2FP.SATFINITE.E4M3.F32.PACK_AB_MERGE_C R113, R27, R3, RZ ;  /* 0x000000031b71723e */ /* 0x000fe200048070ff */
[----:B------:R1:W-:Y:S01]  /*9120*/  STS.128 [R95+UR44+0x3300], R104 ;  /* 0x003300685f007988 */ /* 0x0003e20008000c2c */
[----:B------:R-:W-:Y:S02]  /*9130*/  F2FP.SATFINITE.E4M3.F32.PACK_AB_MERGE_C R109, R31, R26, RZ ;  /* 0x0000001a1f6d723e */ /* 0x000fe400048070ff */
[----:B------:R-:W-:Y:S02]  /*9140*/  F2FP.SATFINITE.E4M3.F32.PACK_AB_MERGE_C R110, R35, R30, RZ ;  /* 0x0000001e236e723e */ /* 0x000fe400048070ff */
[----:B------:R-:W-:Y:S02]  /*9150*/  F2FP.SATFINITE.E4M3.F32.PACK_AB_MERGE_C R112, R21, R20, R112 ;  /* 0x000000141570723e */ /* 0x000fe40004807070 */
[----:B------:R-:W-:Y:S02]  /*9160*/  F2FP.SATFINITE.E4M3.F32.PACK_AB_MERGE_C R113, R2, R0, R113 ;  /* 0x000000000271723e */ /* 0x000fe40004807071 */
[----:B------:R-:W-:Y:S02]  /*9170*/  F2FP.SATFINITE.E4M3.F32.PACK_AB_MERGE_C R114, R25, R24, R109 ;  /* 0x000000181972723e */ /* 0x000fe4000480706d */
[----:B------:R-:W-:Y:S02]  /*9180*/  F2FP.SATFINITE.E4M3.F32.PACK_AB_MERGE_C R115, R29, R28, R110 ;  /* 0x0000001c1d73723e */ /* 0x000fe4000480706e */
[----:B--2---:R-:W-:Y:S03]  /*9190*/  IADD3 R103, PT, PT, R36, 0x1, RZ ;  /* 0x0000000124677810 */ /* 0x004fe60007ffe0ff */
        /* <DEDUP_REMOVED lines=14> */
[----:B------:R-:W-:Y:S01]  /*9280*/  UIADD3 UR9, UPT, UPT, UR45, 0x20, URZ ;  /* 0x000000202d097890 */ /* 0x000fe2000fffe0ff */
[----:B------:R-:W-:Y:S01]  /*9290*/  R2UR UR13, R100 ;  /* 0x00000000640d72ca */ /* 0x000fe200000e0000 */
[----:B------:R-:W-:Y:S02]  /*92a0*/  UIADD3 UR6, UPT, UPT, UR44, 0x3b00, URZ ;  /* 0x00003b002c067890 */ /* 0x000fe4000fffe0ff */
[----:B------:R-:W-:Y:S02]  /*92b0*/  UIADD3 UR7, UPT, UPT, UR45, 0x60, URZ ;  /* 0x000000602d077890 */ /* 0x000fe4000fffe0ff */
        /* <DEDUP_REMOVED lines=8> */
.L_x_138:
[----:B------:R-:W-:Y:S05]  /*9340*/  BSYNC.RECONVERGENT B0 ;  /* 0x0000000000007941 */ /* 0x000fea0003800200 */
.L_x_137:
[----:B------:R-:W-:Y:S01]  /*9350*/  R2UR UR5, R88 ;  /* 0x00000000580572ca */ /* 0x000fe200000e0000 */
[----:B------:R-:W-:Y:S01]  /*9360*/  BAR.SYNC.DEFER_BLOCKING 0x1, 0x80 ;  /* 0x0042000000007b1d */ /* 0x000fe20000010000 */
[----:B------:R-:W-:Y:S01]  /*9370*/  R2UR UR4, R89 ;  /* 0x00000000590472ca */ /* 0x000fe200000e0000 */
[----:B------:R-:W-:Y:S01]  /*9380*/  UISETP.NE.AND UP0, UPT, UR47, URZ, UPT ;  /* 0x000000ff2f00728c */ /* 0x000fe2000bf05270 */
[----:B------:R-:W-:Y:S02]  /*9390*/  ISETP.NE.AND P0, PT, R103, 0x2, PT ;  /* 0x000000026700780c */ /* 0x000fe40003f05270 */
[----:B------:R-:W-:Y:S02]  /*93a0*/  LOP3.LUT R93, R93, 0x1, RZ, 0x3c, !PT ;  /* 0x000000015d5d7812 */ /* 0x000fe400078e3cff */
[----:B------:R-:W-:Y:S02]  /*93b0*/  SEL R3, RZ, 0x1, P0 ;  /* 0x00000001ff037807 */ /* 0x000fe40000000000 */
[----:B------:R-:W-:Y:S02]  /*93c0*/  SEL R36, R103, RZ, P0 ;  /* 0x000000ff67247207 */ /* 0x000fe40000000000 */
[----:B------:R-:W-:Y:S01]  /*93d0*/  LOP3.LUT R94, R94, R3, RZ, 0x3c, !PT ;  /* 0x000000035e5e7212 */ /* 0x000fe200078e3cff */
[----:B------:R-:W-:Y:S02]  /*93e0*/  UIADD3 UR19, UPT, UPT, UR36, UR5, URZ ;  /* 0x0000000524137290 */ /* 0x000fe4000fffe0ff */
[----:B------:R-:W-:Y:S01]  /*93f0*/  UIADD3 UR48, UPT, UPT, UR37, UR4, URZ ;  /* 0x0000000425307290 */ /* 0x000fe2000fffe0ff */
[----:B------:R-:W-:Y:S01]  /*9400*/  UMOV UR46, UR57 ;  /* 0x00000039002e7c82 */ /* 0x000fe20008000000 */
[----:B------:R-:W-:Y:S10]  /*9410*/  BRA.U UP0, `(.L_x_139) ;  /* 0xffffffd100f87547 */ /* 0x000ff4000b83ffff */
[----:B------:R-:W-:Y:S05]  /*9420*/  EXIT ;  /* 0x000000000000794d */ /* 0x000fea0003800000 */
.L_x_25:
[----:B------:R-:W-:Y:S07]  /*9430*/  MOV R0, UR9 ;  /* 0x0000000900007c02 */ /* 0x000fee0008000f00 */
.L_x_140:
[----:B--2---:R2:W3:Y:S02]  /*9440*/  SYNCS.PHASECHK.TRANS64.TRYWAIT P0, [R0+URZ+0xd0], R5 ;  /* 0x0000d005000075a7 */ /* 0x0044e400080011ff */
[----:B---3--:R-:W-:Y:S05]  /*9450*/  @!P0 NANOSLEEP.SYNCS 0x989680 ;  /* 0x009896800000895d */ /* 0x008fea0003900000 */
[----:B------:R-:W3:Y:S02]  /*9460*/  @!P0 SYNCS.PHASECHK.TRANS64 P0, [R0+URZ+0xd0], R5 ;  /* 0x0000d005000085a7 */ /* 0x000ee400080010ff */
[----:B---3--:R-:W-:Y:S05]  /*9470*/  @!P0 BRA `(.L_x_140) ;  /* 0xfffffffc00f08947 */ /* 0x008fea000383ffff */
[----:B------:R-:W-:Y:S05]  /*9480*/  BRA `(.L_x_24) ;  /* 0xffffff8800647947 */ /* 0x000fea000383ffff */
.L_x_32:
[----:B------:R-:W-:Y:S07]  /*9490*/  MOV R0, UR9 ;  /* 0x0000000900007c02 */ /* 0x000fee0008000f00 */
.L_x_141:
[----:B-1----:R1:W2:Y:S02]  /*94a0*/  SYNCS.PHASECHK.TRANS64.TRYWAIT P0, [R0+URZ+0xd0], R5 ;  /* 0x0000d005000075a7 */ /* 0x0022a400080011ff */
[----:B--2---:R-:W-:Y:S05]  /*94b0*/  @!P0 NANOSLEEP.SYNCS 0x989680 ;  /* 0x009896800000895d */ /* 0x004fea0003900000 */
[----:B------:R-:W2:Y:S02]  /*94c0*/  @!P0 SYNCS.PHASECHK.TRANS64 P0, [R0+URZ+0xd0], R5 ;  /* 0x0000d005000085a7 */ /* 0x000ea400080010ff */
[----:B--2---:R-:W-:Y:S05]  /*94d0*/  @!P0 BRA `(.L_x_141) ;  /* 0xfffffffc00f08947 */ /* 0x004fea000383ffff */
[----:B------:R-:W-:Y:S05]  /*94e0*/  BRA `(.L_x_31) ;  /* 0xffffff9000047947 */ /* 0x000fea000383ffff */
.L_x_37:
[----:B-1----:R-:W-:-:S07]  /*94f0*/  MOV R0, UR36 ;  /* 0x0000002400007c02 */ /* 0x002fce0008000f00 */
.L_x_142:
[----:B-1----:R1:W2:Y:S02]  /*9500*/  SYNCS.PHASECHK.TRANS64.TRYWAIT P0, [R0+URZ+0x1d0], R3 ;  /* 0x0001d003000075a7 */ /* 0x0022a400080011ff */
[----:B--2---:R-:W-:Y:S05]  /*9510*/  @!P0 NANOSLEEP.SYNCS 0x989680 ;  /* 0x009896800000895d */ /* 0x004fea0003900000 */
[----:B------:R-:W2:Y:S02]  /*9520*/  @!P0 SYNCS.PHASECHK.TRANS64 P0, [R0+URZ+0x1d0], R3 ;  /* 0x0001d003000085a7 */ /* 0x000ea400080010ff */
[----:B--2---:R-:W-:Y:S05]  /*9530*/  @!P0 BRA `(.L_x_142) ;  /* 0xfffffffc00f08947 */ /* 0x004fea000383ffff */
[----:B------:R-:W-:Y:S05]  /*9540*/  BRA `(.L_x_143) ;  /* 0xffffff9000e47947 */ /* 0x000fea000383ffff */
.L_x_41:
[----:B------:R-:W-:-:S07]  /*9550*/  MOV R0, UR4 ;  /* 0x0000000400007c02 */ /* 0x000fce0008000f00 */
.L_x_144:
[----:B-1----:R1:W2:Y:S02]  /*9560*/  SYNCS.PHASECHK.TRANS64.TRYWAIT P0, [R0+URZ], R3 ;  /* 0x00000003000075a7 */ /* 0x0022a400080011ff */
[----:B--2---:R-:W-:Y:S05]  /*9570*/  @!P0 NANOSLEEP.SYNCS 0x989680 ;  /* 0x009896800000895d */ /* 0x004fea0003900000 */
[----:B------:R-:W2:Y:S02]  /*9580*/  @!P0 SYNCS.PHASECHK.TRANS64 P0, [R0+URZ], R3 ;  /* 0x00000003000085a7 */ /* 0x000ea400080010ff */
[----:B--2---:R-:W-:Y:S05]  /*9590*/  @!P0 BRA `(.L_x_144) ;  /* 0xfffffffc00f08947 */ /* 0x004fea000383ffff */
[----:B------:R-:W-:Y:S05]  /*95a0*/  BRA `(.L_x_145) ;  /* 0xffffff98007c7947 */ /* 0x000fea000383ffff */
.L_x_42:
[----:B------:R-:W-:-:S07]  /*95b0*/  MOV R0, UR5 ;  /* 0x0000000500007c02 */ /* 0x000fce0008000f00 */
.L_x_146:
[----:B-1----:R1:W2:Y:S02]  /*95c0*/  SYNCS.PHASECHK.TRANS64.TRYWAIT P0, [R0+URZ], R3 ;  /* 0x00000003000075a7 */ /* 0x0022a400080011ff */
[----:B--2---:R-:W-:Y:S05]  /*95d0*/  @!P0 NANOSLEEP.SYNCS 0x989680 ;  /* 0x009896800000895d */ /* 0x004fea0003900000 */
[----:B------:R-:W2:Y:S02]  /*95e0*/  @!P0 SYNCS.PHASECHK.TRANS64 P0, [R0+URZ], R3 ;  /* 0x00000003000085a7 */ /* 0x000ea400080010ff */
[----:B--2---:R-:W-:Y:S05]  /*95f0*/  @!P0 BRA `(.L_x_146) ;  /* 0xfffffffc00f08947 */ /* 0x004fea000383ffff */
[----:B------:R-:W-:Y:S05]  /*9600*/  BRA `(.L_x_147) ;  /* 0xffffff98008c7947 */ /* 0x000fea000383ffff */
.L_x_43:
[----:B------:R-:W-:-:S07]  /*9610*/  MOV R0, UR5 ;  /* 0x0000000500007c02 */ /* 0x000fce0008000f00 */
.L_x_148:
[----:B-1----:R1:W2:Y:S02]  /*9620*/  SYNCS.PHASECHK.TRANS64.TRYWAIT P0, [R0+URZ], R3 ;  /* 0x00000003000075a7 */ /* 0x0022a400080011ff */
[----:B--2---:R-:W-:Y:S05]  /*9630*/  @!P0 NANOSLEEP.SYNCS 0x989680 ;  /* 0x009896800000895d */ /* 0x004fea0003900000 */
[----:B------:R-:W2:Y:S02]  /*9640*/  @!P0 SYNCS.PHASECHK.TRANS64 P0, [R0+URZ], R3 ;  /* 0x00000003000085a7 */ /* 0x000ea400080010ff */
[----:B--2---:R-:W-:Y:S05]  /*9650*/  @!P0 BRA `(.L_x_148) ;  /* 0xfffffffc00f08947 */ /* 0x004fea000383ffff */
[----:B------:R-:W-:Y:S05]  /*9660*/  BRA `(.L_x_149) ;  /* 0xffffff98009c7947 */ /* 0x000fea000383ffff */
.L_x_44:
[----:B------:R-:W-:-:S07]  /*9670*/  MOV R0, UR5 ;  /* 0x0000000500007c02 */ /* 0x000fce0008000f00 */
.L_x_150:
[----:B-1----:R1:W2:Y:S02]  /*9680*/  SYNCS.PHASECHK.TRANS64.TRYWAIT P0, [R0+URZ], R3 ;  /* 0x00000003000075a7 */ /* 0x0022a400080011ff */
[----:B--2---:R-:W-:Y:S05]  /*9690*/  @!P0 NANOSLEEP.SYNCS 0x989680 ;  /* 0x009896800000895d */ /* 0x004fea0003900000 */
[----:B------:R-:W2:Y:S02]  /*96a0*/  @!P0 SYNCS.PHASECHK.TRANS64 P0, [R0+URZ], R3 ;  /* 0x00000003000085a7 */ /* 0x000ea400080010ff */
[----:B--2---:R-:W-:Y:S05]  /*96b0*/  @!P0 BRA `(.L_x_150) ;  /* 0xfffffffc00f08947 */ /* 0x004fea000383ffff */
[----:B------:R-:W-:Y:S05]  /*96c0*/  BRA `(.L_x_151) ;  /* 0xffffff9800ac7947 */ /* 0x000fea000383ffff */
.L_x_45:
[----:B------:R-:W-:-:S07]  /*96d0*/  MOV R0, UR5 ;  /* 0x0000000500007c02 */ /* 0x000fce0008000f00 */
.L_x_152:
[----:B-1----:R1:W2:Y:S02]  /*96e0*/  SYNCS.PHASECHK.TRANS64.TRYWAIT P0, [R0+URZ], R3 ;  /* 0x00000003000075a7 */ /* 0x0022a400080011ff */
[----:B--2---:R-:W-:Y:S05]  /*96f0*/  @!P0 NANOSLEEP.SYNCS 0x989680 ;  /* 0x009896800000895d */ /* 0x004fea0003900000 */
[----:B------:R-:W2:Y:S02]  /*9700*/  @!P0 SYNCS.PHASECHK.TRANS64 P0, [R0+URZ], R3 ;  /* 0x00000003000085a7 */ /* 0x000ea400080010ff */
[----:B--2---:R-:W-:Y:S05]  /*9710*/  @!P0 BRA `(.L_x_152) ;  /* 0xfffffffc00f08947 */ /* 0x004fea000383ffff */
[----:B------:R-:W-:Y:S05]  /*9720*/  BRA `(.L_x_153) ;  /* 0xffffff9800bc7947 */ /* 0x000fea000383ffff */
.L_x_46:
[----:B------:R-:W-:-:S07]  /*9730*/  MOV R0, UR5 ;  /* 0x0000000500007c02 */ /* 0x000fce0008000f00 */
.L_x_154:
[----:B-1----:R1:W2:Y:S02]  /*9740*/  SYNCS.PHASECHK.TRANS64.TRYWAIT P0, [R0+URZ], R3 ;  /* 0x00000003000075a7 */ /* 0x0022a400080011ff */
[----:B--2---:R-:W-:Y:S05]  /*9750*/  @!P0 NANOSLEEP.SYNCS 0x989680 ;  /* 0x009896800000895d */ /* 0x004fea0003900000 */
[----:B------:R-:W2:Y:S02]  /*9760*/  @!P0 SYNCS.PHASECHK.TRANS64 P0, [R0+URZ], R3 ;  /* 0x00000003000085a7 */ /* 0x000ea400080010ff */
[----:B--2---:R-:W-:Y:S05]  /*9770*/  @!P0 BRA `(.L_x_154) ;  /* 0xfffffffc00f08947 */ /* 0x004fea000383ffff */
[----:B------:R-:W-:Y:S05]  /*9780*/  BRA `(.L_x_155) ;  /* 0xffffff9800cc7947 */ /* 0x000fea000383ffff */
.L_x_47:
[----:B------:R-:W-:-:S07]  /*9790*/  MOV R0, UR5 ;  /* 0x0000000500007c02 */ /* 0x000fce0008000f00 */
.L_x_156:
[----:B-1----:R1:W2:Y:S02]  /*97a0*/  SYNCS.PHASECHK.TRANS64.TRYWAIT P0, [R0+URZ], R3 ;  /* 0x00000003000075a7 */ /* 0x0022a400080011ff */
[----:B--2---:R-:W-:Y:S05]  /*97b0*/  @!P0 NANOSLEEP.SYNCS 0x989680 ;  /* 0x009896800000895d */ /* 0x004fea0003900000 */
[----:B------:R-:W2:Y:S02]  /*97c0*/  @!P0 SYNCS.PHASECHK.TRANS64 P0, [R0+URZ], R3 ;  /* 0x00000003000085a7 */ /* 0x000ea400080010ff */
[----:B--2---:R-:W-:Y:S05]  /*97d0*/  @!P0 BRA `(.L_x_156) ;  /* 0xfffffffc00f08947 */ /* 0x004fea000383ffff */
[----:B------:R-:W-:Y:S05]  /*97e0*/  BRA `(.L_x_157) ;  /* 0xffffff9800dc7947 */ /* 0x000fea000383ffff */
.L_x_48:
[----:B------:R-:W-:-:S07]  /*97f0*/  MOV R0, UR5 ;  /* 0x0000000500007c02 */ /* 0x000fce0008000f00 */
.L_x_158:
[----:B-1----:R1:W2:Y:S02]  /*9800*/  SYNCS.PHASECHK.TRANS64.TRYWAIT P0, [R0+URZ], R3 ;  /* 0x00000003000075a7 */ /* 0x0022a400080011ff */
[----:B--2---:R-:W-:Y:S05]  /*9810*/  @!P0 NANOSLEEP.SYNCS 0x989680 ;  /* 0x009896800000895d */ /* 0x004fea0003900000 */
[----:B------:R-:W2:Y:S02]  /*9820*/  @!P0 SYNCS.PHASECHK.TRANS64 P0, [R0+URZ], R3 ;  /* 0x00000003000085a7 */ /* 0x000ea400080010ff */
[----:B--2---:R-:W-:Y:S05]  /*9830*/  @!P0 BRA `(.L_x_158) ;  /* 0xfffffffc00f08947 */ /* 0x004fea000383ffff */
[----:B------:R-:W-:Y:S05]  /*9840*/  BRA `(.L_x_159) ;  /* 0xffffff9800ec7947 */ /* 0x000fea000383ffff */
.L_x_49:
[----:B------:R-:W-:-:S07]  /*9850*/  MOV R0, UR5 ;  /* 0x0000000500007c02 */ /* 0x000fce0008000f00 */
.L_x_160:
[----:B-1----:R1:W2:Y:S02]  /*9860*/  SYNCS.PHASECHK.TRANS64.TRYWAIT P0, [R0+URZ], R3 ;  /* 0x00000003000075a7 */ /* 0x0022a400080011ff */
[----:B--2---:R-:W-:Y:S05]  /*9870*/  @!P0 NANOSLEEP.SYNCS 0x989680 ;  /* 0x009896800000895d */ /* 0x004fea0003900000 */
[----:B------:R-:W2:Y:S02]  /*9880*/  @!P0 SYNCS.PHASECHK.TRANS64 P0, [R0+URZ], R3 ;  /* 0x00000003000085a7 */ /* 0x000ea400080010ff */
[----:B--2---:R-:W-:Y:S05]  /*9890*/  @!P0 BRA `(.L_x_160) ;  /* 0xfffffffc00f08947 */ /* 0x004fea000383ffff */
[----:B------:R-:W-:Y:S05]  /*98a0*/  BRA `(.L_x_161) ;  /* 0xffffff9800fc7947 */ /* 0x000fea000383ffff */
.L_x_50:
[----:B------:R-:W-:-:S07]  /*98b0*/  MOV R0, UR5 ;  /* 0x0000000500007c02 */ /* 0x000fce0008000f00 */
.L_x_162:
[----:B-1----:R1:W2:Y:S02]  /*98c0*/  SYNCS.PHASECHK.TRANS64.TRYWAIT P0, [R0+URZ], R3 ;  /* 0x00000003000075a7 */ /* 0x0022a400080011ff */
[----:B--2---:R-:W-:Y:S05]  /*98d0*/  @!P0 NANOSLEEP.SYNCS 0x989680 ;  /* 0x009896800000895d */ /* 0x004fea0003900000 */
[----:B------:R-:W2:Y:S02]  /*98e0*/  @!P0 SYNCS.PHASECHK.TRANS64 P0, [R0+URZ], R3 ;  /* 0x00000003000085a7 */ /* 0x000ea400080010ff */
[----:B--2---:R-:W-:Y:S05]  /*98f0*/  @!P0 BRA `(.L_x_162) ;  /* 0xfffffffc00f08947 */ /* 0x004fea000383ffff */
[----:B------:R-:W-:Y:S05]  /*9900*/  BRA `(.L_x_163) ;  /* 0xffffff9c000c7947 */ /* 0x000fea000383ffff */
.L_x_51:
[----:B------:R-:W-:-:S07]  /*9910*/  MOV R0, UR5 ;  /* 0x0000000500007c02 */ /* 0x000fce0008000f00 */
.L_x_164:
[----:B-1----:R1:W2:Y:S02]  /*9920*/  SYNCS.PHASECHK.TRANS64.TRYWAIT P0, [R0+URZ], R3 ;  /* 0x00000003000075a7 */ /* 0x0022a400080011ff */
[----:B--2---:R-:W-:Y:S05]  /*9930*/  @!P0 NANOSLEEP.SYNCS 0x989680 ;  /* 0x009896800000895d */ /* 0x004fea0003900000 */
[----:B------:R-:W2:Y:S02]  /*9940*/  @!P0 SYNCS.PHASECHK.TRANS64 P0, [R0+URZ], R3 ;  /* 0x00000003000085a7 */ /* 0x000ea400080010ff */
[----:B--2---:R-:W-:Y:S05]  /*9950*/  @!P0 BRA `(.L_x_164) ;  /* 0xfffffffc00f08947 */ /* 0x004fea000383ffff */
[----:B------:R-:W-:Y:S05]  /*9960*/  BRA `(.L_x_165) ;  /* 0xffffff9c001c7947 */ /* 0x000fea000383ffff */
.L_x_52:
[----:B------:R-:W-:-:S07]  /*9970*/  MOV R0, UR5 ;  /* 0x0000000500007c02 */ /* 0x000fce0008000f00 */
.L_x_166:
[----:B-1----:R1:W2:Y:S02]  /*9980*/  SYNCS.PHASECHK.TRANS64.TRYWAIT P0, [R0+URZ], R3 ;  /* 0x00000003000075a7 */ /* 0x0022a400080011ff */
[----:B--2---:R-:W-:Y:S05]  /*9990*/  @!P0 NANOSLEEP.SYNCS 0x989680 ;  /* 0x009896800000895d */ /* 0x004fea0003900000 */
[----:B------:R-:W2:Y:S02]  /*99a0*/  @!P0 SYNCS.PHASECHK.TRANS64 P0, [R0+URZ], R3 ;  /* 0x00000003000085a7 */ /* 0x000ea400080010ff */
[----:B--2---:R-:W-:Y:S05]  /*99b0*/  @!P0 BRA `(.L_x_166) ;  /* 0xfffffffc00f08947 */ /* 0x004fea000383ffff */
[----:B------:R-:W-:Y:S05]  /*99c0*/  BRA `(.L_x_167) ;  /* 0xffffff9c002c7947 */ /* 0x000fea000383ffff */
.L_x_53:
[----:B------:R-:W-:-:S07]  /*99d0*/  MOV R0, UR5 ;  /* 0x0000000500007c02 */ /* 0x000fce0008000f00 */
.L_x_168:
[----:B-1----:R1:W2:Y:S02]  /*99e0*/  SYNCS.PHASECHK.TRANS64.TRYWAIT P0, [R0+URZ], R3 ;  /* 0x00000003000075a7 */ /* 0x0022a400080011ff */
[----:B--2---:R-:W-:Y:S05]  /*99f0*/  @!P0 NANOSLEEP.SYNCS 0x989680 ;  /* 0x009896800000895d */ /* 0x004fea0003900000 */
[----:B------:R-:W2:Y:S02]  /*9a00*/  @!P0 SYNCS.PHASECHK.TRANS64 P0, [R0+URZ], R3 ;  /* 0x00000003000085a7 */ /* 0x000ea400080010ff */
[----:B--2---:R-:W-:Y:S05]  /*9a10*/  @!P0 BRA `(.L_x_168) ;  /* 0xfffffffc00f08947 */ /* 0x004fea000383ffff */
[----:B------:R-:W-:Y:S05]  /*9a20*/  BRA `(.L_x_169) ;  /* 0xffffff9c003c7947 */ /* 0x000fea000383ffff */
.L_x_54:
[----:B------:R-:W-:-:S07]  /*9a30*/  MOV R0, UR5 ;  /* 0x0000000500007c02 */ /* 0x000fce0008000f00 */
.L_x_170:
[----:B-1----:R1:W2:Y:S02]  /*9a40*/  SYNCS.PHASECHK.TRANS64.TRYWAIT P0, [R0+URZ], R3 ;  /* 0x00000003000075a7 */ /* 0x0022a400080011ff */
[----:B--2---:R-:W-:Y:S05]  /*9a50*/  @!P0 NANOSLEEP.SYNCS 0x989680 ;  /* 0x009896800000895d */ /* 0x004fea0003900000 */
[----:B------:R-:W2:Y:S02]  /*9a60*/  @!P0 SYNCS.PHASECHK.TRANS64 P0, [R0+URZ], R3 ;  /* 0x00000003000085a7 */ /* 0x000ea400080010ff */
[----:B--2---:R-:W-:Y:S05]  /*9a70*/  @!P0 BRA `(.L_x_170) ;  /* 0xfffffffc00f08947 */ /* 0x004fea000383ffff */
[----:B------:R-:W-:Y:S05]  /*9a80*/  BRA `(.L_x_171) ;  /* 0xffffff9c004c7947 */ /* 0x000fea000383ffff */
.L_x_55:
[----:B------:R-:W-:-:S07]  /*9a90*/  MOV R0, UR5 ;  /* 0x0000000500007c02 */ /* 0x000fce0008000f00 */
.L_x_172:
[----:B-1----:R1:W2:Y:S02]  /*9aa0*/  SYNCS.PHASECHK.TRANS64.TRYWAIT P0, [R0+URZ], R3 ;  /* 0x00000003000075a7 */ /* 0x0022a400080011ff */
[----:B--2---:R-:W-:Y:S05]  /*9ab0*/  @!P0 NANOSLEEP.SYNCS 0x989680 ;  /* 0x009896800000895d */ /* 0x004fea0003900000 */
[----:B------:R-:W2:Y:S02]  /*9ac0*/  @!P0 SYNCS.PHASECHK.TRANS64 P0, [R0+URZ], R3 ;  /* 0x00000003000085a7 */ /* 0x000ea400080010ff */
[----:B--2---:R-:W-:Y:S05]  /*9ad0*/  @!P0 BRA `(.L_x_172) ;  /* 0xfffffffc00f08947 */ /* 0x004fea000383ffff */
[----:B------:R-:W-:Y:S05]  /*9ae0*/  BRA `(.L_x_173) ;  /* 0xffffff9c005c7947 */ /* 0x000fea000383ffff */
.L_x_56:
[----:B------:R-:W-:-:S07]  /*9af0*/  MOV R0, UR5 ;  /* 0x0000000500007c02 */ /* 0x000fce0008000f00 */
.L_x_174:
[----:B-1----:R1:W2:Y:S02]  /*9b00*/  SYNCS.PHASECHK.TRANS64.TRYWAIT P0, [R0+URZ], R3 ;  /* 0x00000003000075a7 */ /* 0x0022a400080011ff */
[----:B--2---:R-:W-:Y:S05]  /*9b10*/  @!P0 NANOSLEEP.SYNCS 0x989680 ;  /* 0x009896800000895d */ /* 0x004fea0003900000 */
[----:B------:R-:W2:Y:S02]  /*9b20*/  @!P0 SYNCS.PHASECHK.TRANS64 P0, [R0+URZ], R3 ;  /* 0x00000003000085a7 */ /* 0x000ea400080010ff */
[----:B--2---:R-:W-:Y:S05]  /*9b30*/  @!P0 BRA `(.L_x_174) ;  /* 0xfffffffc00f08947 */ /* 0x004fea000383ffff */
[----:B------:R-:W-:Y:S05]  /*9b40*/  BRA `(.L_x_175) ;  /* 0xffffff9c006c7947 */ /* 0x000fea000383ffff */
.L_x_57:
[----:B------:R-:W-:-:S07]  /*9b50*/  MOV R0, UR5 ;  /* 0x0000000500007c02 */ /* 0x000fce0008000f00 */
.L_x_176:
[----:B-1----:R1:W2:Y:S02]  /*9b60*/  SYNCS.PHASECHK.TRANS64.TRYWAIT P0, [R0+URZ], R3 ;  /* 0x00000003000075a7 */ /* 0x0022a400080011ff */
[----:B--2---:R-:W-:Y:S05]  /*9b70*/  @!P0 NANOSLEEP.SYNCS 0x989680 ;  /* 0x009896800000895d */ /* 0x004fea0003900000 */
[----:B------:R-:W2:Y:S02]  /*9b80*/  @!P0 SYNCS.PHASECHK.TRANS64 P0, [R0+URZ], R3 ;  /* 0x00000003000085a7 */ /* 0x000ea400080010ff */
[----:B--2---:R-:W-:Y:S05]  /*9b90*/  @!P0 BRA `(.L_x_176) ;  /* 0xfffffffc00f08947 */ /* 0x004fea000383ffff */
[----:B------:R-:W-:Y:S05]  /*9ba0*/  BRA `(.L_x_177) ;  /* 0xffffff9c007c7947 */ /* 0x000fea000383ffff */
.L_x_58:
[----:B------:R-:W-:-:S07]  /*9bb0*/  MOV R0, UR5 ;  /* 0x0000000500007c02 */ /* 0x000fce0008000f00 */
.L_x_178:
[----:B-1----:R1:W2:Y:S02]  /*9bc0*/  SYNCS.PHASECHK.TRANS64.TRYWAIT P0, [R0+URZ], R3 ;  /* 0x00000003000075a7 */ /* 0x0022a400080011ff */
[----:B--2---:R-:W-:Y:S05]  /*9bd0*/  @!P0 NANOSLEEP.SYNCS 0x989680 ;  /* 0x009896800000895d */ /* 0x004fea0003900000 */
[----:B------:R-:W2:Y:S02]  /*9be0*/  @!P0 SYNCS.PHASECHK.TRANS64 P0, [R0+URZ], R3 ;  /* 0x00000003000085a7 */ /* 0x000ea400080010ff */
[----:B--2---:R-:W-:Y:S05]  /*9bf0*/  @!P0 BRA `(.L_x_178) ;  /* 0xfffffffc00f08947 */ /* 0x004fea000383ffff */
[----:B------:R-:W-:Y:S05]  /*9c00*/  BRA `(.L_x_179) ;  /* 0xffffff9c008c7947 */ /* 0x000fea000383ffff */
.L_x_59:
[----:B------:R-:W-:-:S07]  /*9c10*/  MOV R0, UR5 ;  /* 0x0000000500007c02 */ /* 0x000fce0008000f00 */
.L_x_180:
[----:B-1----:R1:W2:Y:S02]  /*9c20*/  SYNCS.PHASECHK.TRANS64.TRYWAIT P0, [R0+URZ], R3 ;  /* 0x00000003000075a7 */ /* 0x0022a400080011ff */
[----:B--2---:R-:W-:Y:S05]  /*9c30*/  @!P0 NANOSLEEP.SYNCS 0x989680 ;  /* 0x009896800000895d */ /* 0x004fea0003900000 */
[----:B------:R-:W2:Y:S02]  /*9c40*/  @!P0 SYNCS.PHASECHK.TRANS64 P0, [R0+URZ], R3 ;  /* 0x00000003000085a7 */ /* 0x000ea400080010ff */
[----:B--2---:R-:W-:Y:S05]  /*9c50*/  @!P0 BRA `(.L_x_180) ;  /* 0xfffffffc00f08947 */ /* 0x004fea000383ffff */
[----:B------:R-:W-:Y:S05]  /*9c60*/  BRA `(.L_x_181) ;  /* 0xffffff9c009c7947 */ /* 0x000fea000383ffff */
.L_x_60:
[----:B------:R-:W-:-:S07]  /*9c70*/  MOV R0, UR5 ;  /* 0x0000000500007c02 */ /* 0x000fce0008000f00 */
.L_x_182:
[----:B-1----:R1:W2:Y:S02]  /*9c80*/  SYNCS.PHASECHK.TRANS64.TRYWAIT P0, [R0+URZ], R3 ;  /* 0x00000003000075a7 */ /* 0x0022a400080011ff */
[----:B--2---:R-:W-:Y:S05]  /*9c90*/  @!P0 NANOSLEEP.SYNCS 0x989680 ;  /* 0x009896800000895d */ /* 0x004fea0003900000 */
[----:B------:R-:W2:Y:S02]  /*9ca0*/  @!P0 SYNCS.PHASECHK.TRANS64 P0, [R0+URZ], R3 ;  /* 0x00000003000085a7 */ /* 0x000ea400080010ff */
[----:B--2---:R-:W-:Y:S05]  /*9cb0*/  @!P0 BRA `(.L_x_182) ;  /* 0xfffffffc00f08947 */ /* 0x004fea000383ffff */
[----:B------:R-:W-:Y:S05]  /*9cc0*/  BRA `(.L_x_183) ;  /* 0xffffff9c00ac7947 */ /* 0x000fea000383ffff */
.L_x_61:
[----:B------:R-:W-:-:S07]  /*9cd0*/  MOV R0, UR5 ;  /* 0x0000000500007c02 */ /* 0x000fce0008000f00 */
.L_x_184:
[----:B-1----:R1:W2:Y:S02]  /*9ce0*/  SYNCS.PHASECHK.TRANS64.TRYWAIT P0, [R0+URZ], R3 ;  /* 0x00000003000075a7 */ /* 0x0022a400080011ff */
[----:B--2---:R-:W-:Y:S05]  /*9cf0*/  @!P0 NANOSLEEP.SYNCS 0x989680 ;  /* 0x009896800000895d */ /* 0x004fea0003900000 */
[----:B------:R-:W2:Y:S02]  /*9d00*/  @!P0 SYNCS.PHASECHK.TRANS64 P0, [R0+URZ], R3 ;  /* 0x00000003000085a7 */ /* 0x000ea400080010ff */
[----:B--2---:R-:W-:Y:S05]  /*9d10*/  @!P0 BRA `(.L_x_184) ;  /* 0xfffffffc00f08947 */ /* 0x004fea000383ffff */
[----:B------:R-:W-:Y:S05]  /*9d20*/  BRA `(.L_x_185) ;  /* 0xffffff9c00bc7947 */ /* 0x000fea000383ffff */
.L_x_62:
[----:B------:R-:W-:-:S07]  /*9d30*/  MOV R0, UR5 ;  /* 0x0000000500007c02 */ /* 0x000fce0008000f00 */
.L_x_186:
[----:B-1----:R1:W2:Y:S02]  /*9d40*/  SYNCS.PHASECHK.TRANS64.TRYWAIT P0, [R0+URZ], R3 ;  /* 0x00000003000075a7 */ /* 0x0022a400080011ff */
[----:B--2---:R-:W-:Y:S05]  /*9d50*/  @!P0 NANOSLEEP.SYNCS 0x989680 ;  /* 0x009896800000895d */ /* 0x004fea0003900000 */
[----:B------:R-:W2:Y:S02]  /*9d60*/  @!P0 SYNCS.PHASECHK.TRANS64 P0, [R0+URZ], R3 ;  /* 0x00000003000085a7 */ /* 0x000ea400080010ff */
[----:B--2---:R-:W-:Y:S05]  /*9d70*/  @!P0 BRA `(.L_x_186) ;  /* 0xfffffffc00f08947 */ /* 0x004fea000383ffff */
[----:B------:R-:W-:Y:S05]  /*9d80*/  BRA `(.L_x_187) ;  /* 0xffffff9c00cc7947 */ /* 0x000fea000383ffff */
.L_x_63:
[----:B------:R-:W-:-:S07]  /*9d90*/  MOV R0, UR5 ;  /* 0x0000000500007c02 */ /* 0x000fce0008000f00 */
.L_x_188:
[----:B-1----:R1:W2:Y:S02]  /*9da0*/  SYNCS.PHASECHK.TRANS64.TRYWAIT P0, [R0+URZ], R3 ;  /* 0x00000003000075a7 */ /* 0x0022a400080011ff */
[----:B--2---:R-:W-:Y:S05]  /*9db0*/  @!P0 NANOSLEEP.SYNCS 0x989680 ;  /* 0x009896800000895d */ /* 0x004fea0003900000 */
[----:B------:R-:W2:Y:S02]  /*9dc0*/  @!P0 SYNCS.PHASECHK.TRANS64 P0, [R0+URZ], R3 ;  /* 0x00000003000085a7 */ /* 0x000ea400080010ff */
[----:B--2---:R-:W-:Y:S05]  /*9dd0*/  @!P0 BRA `(.L_x_188) ;  /* 0xfffffffc00f08947 */ /* 0x004fea000383ffff */
[----:B------:R-:W-:Y:S05]  /*9de0*/  BRA `(.L_x_189) ;  /* 0xffffff9c00dc7947 */ /* 0x000fea000383ffff */
.L_x_64:
[----:B------:R-:W-:-:S07]  /*9df0*/  MOV R0, UR5 ;  /* 0x0000000500007c02 */ /* 0x000fce0008000f00 */
.L_x_190:
[----:B-1----:R1:W2:Y:S02]  /*9e00*/  SYNCS.PHASECHK.TRANS64.TRYWAIT P0, [R0+URZ], R3 ;  /* 0x00000003000075a7 */ /* 0x0022a400080011ff */
[----:B--2---:R-:W-:Y:S05]  /*9e10*/  @!P0 NANOSLEEP.SYNCS 0x989680 ;  /* 0x009896800000895d */ /* 0x004fea0003900000 */
[----:B------:R-:W2:Y:S02]  /*9e20*/  @!P0 SYNCS.PHASECHK.TRANS64 P0, [R0+URZ], R3 ;  /* 0x00000003000085a7 */ /* 0x000ea400080010ff */
[----:B--2---:R-:W-:Y:S05]  /*9e30*/  @!P0 BRA `(.L_x_190) ;  /* 0xfffffffc00f08947 */ /* 0x004fea000383ffff */
[----:B------:R-:W-:Y:S05]  /*9e40*/  BRA `(.L_x_191) ;  /* 0xffffff9c00ec7947 */ /* 0x000fea000383ffff */
.L_x_65:
[----:B------:R-:W-:-:S07]  /*9e50*/  MOV R0, UR5 ;  /* 0x0000000500007c02 */ /* 0x000fce0008000f00 */
.L_x_192:
[----:B-1----:R1:W2:Y:S02]  /*9e60*/  SYNCS.PHASECHK.TRANS64.TRYWAIT P0, [R0+URZ], R3 ;  /* 0x00000003000075a7 */ /* 0x0022a400080011ff */
[----:B--2---:R-:W-:Y:S05]  /*9e70*/  @!P0 NANOSLEEP.SYNCS 0x989680 ;  /* 0x009896800000895d */ /* 0x004fea0003900000 */
[----:B------:R-:W2:Y:S02]  /*9e80*/  @!P0 SYNCS.PHASECHK.TRANS64 P0, [R0+URZ], R3 ;  /* 0x00000003000085a7 */ /* 0x000ea400080010ff */
[----:B--2---:R-:W-:Y:S05]  /*9e90*/  @!P0 BRA `(.L_x_192) ;  /* 0xfffffffc00f08947 */ /* 0x004fea000383ffff */
[----:B------:R-:W-:Y:S05]  /*9ea0*/  BRA `(.L_x_193) ;  /* 0xffffff9c00fc7947 */ /* 0x000fea000383ffff */
.L_x_68:
[----:B------:R-:W-:-:S07]  /*9eb0*/  MOV R4, UR4 ;  /* 0x0000000400047c02 */ /* 0x000fce0008000f00 */
.L_x_194:
[----:B--2---:R2:W3:Y:S02]  /*9ec0*/  SYNCS.PHASECHK.TRANS64.TRYWAIT P1, [R4+URZ+0x1d8], R7 ;  /* 0x0001d807040075a7 */ /* 0x0044e400080211ff */
[----:B---3--:R-:W-:Y:S05]  /*9ed0*/  @!P1 NANOSLEEP.SYNCS 0x989680 ;  /* 0x009896800000995d */ /* 0x008fea0003900000 */
[----:B------:R-:W3:Y:S02]  /*9ee0*/  @!P1 SYNCS.PHASECHK.TRANS64 P1, [R4+URZ+0x1d8], R7 ;  /* 0x0001d807040095a7 */ /* 0x000ee400080210ff */
[----:B---3--:R-:W-:Y:S05]  /*9ef0*/  @!P1 BRA `(.L_x_194) ;  /* 0xfffffffc00f09947 */ /* 0x008fea000383ffff */
[----:B------:R-:W-:Y:S05]  /*9f00*/  BRA `(.L_x_195) ;  /* 0xffffffa000647947 */ /* 0x000fea000383ffff */
.L_x_69:
[----:B--2---:R-:W-:-:S07]  /*9f10*/  MOV R4, UR4 ;  /* 0x0000000400047c02 */ /* 0x004fce0008000f00 */
.L_x_196:
[----:B--2---:R2:W3:Y:S02]  /*9f20*/  SYNCS.PHASECHK.TRANS64.TRYWAIT P1, [R4+URZ+0x1d0], R5 ;  /* 0x0001d005040075a7 */ /* 0x0044e400080211ff */
[----:B---3--:R-:W-:Y:S05]  /*9f30*/  @!P1 NANOSLEEP.SYNCS 0x989680 ;  /* 0x009896800000995d */ /* 0x008fea0003900000 */
[----:B------:R-:W3:Y:S02]  /*9f40*/  @!P1 SYNCS.PHASECHK.TRANS64 P1, [R4+URZ+0x1d0], R5 ;  /* 0x0001d005040095a7 */ /* 0x000ee400080210ff */
[----:B---3--:R-:W-:Y:S05]  /*9f50*/  @!P1 BRA `(.L_x_196) ;  /* 0xfffffffc00f09947 */ /* 0x008fea000383ffff */
[----:B------:R-:W-:Y:S05]  /*9f60*/  BRA `(.L_x_197) ;  /* 0xffffffa0006c7947 */ /* 0x000fea000383ffff */
.L_x_79:
[----:B--2---:R-:W-:-:S04]  /*9f70*/  MOV R5, UR5 ;  /* 0x0000000500057c02 */ /* 0x004fc80008000f00 */
[----:B------:R2:W3:Y:S03]  /*9f80*/  SYNCS.PHASECHK.TRANS64.TRYWAIT P0, [R5+URZ+0x8], R6 ;  /* 0x00000806050075a7 */ /* 0x0004e600080011ff */
[----:B---3--:R-:W-:Y:S05]  /*9f90*/  @!P0 NANOSLEEP.SYNCS 0x989680 ;  /* 0x009896800000895d */ /* 0x008fea0003900000 */
[----:B------:R-:W3:Y:S02]  /*9fa0*/  @!P0 SYNCS.PHASECHK.TRANS64 P0, [R5+URZ+0x8], R6 ;  /* 0x00000806050085a7 */ /* 0x000ee400080010ff */
[----:B---3--:R-:W-:Y:S05]  /*9fb0*/  @!P0 BRA `(.L_x_79) ;  /* 0xfffffffc00ec8947 */ /* 0x008fea000383ffff */
[----:B------:R-:W-:Y:S05]  /*9fc0*/  BRA `(.L_x_78) ;  /* 0xffffffa400347947 */ /* 0x000fea000383ffff */
.L_x_81:
[----:B------:R-:W-:Y:S01]  /*9fd0*/  BSSY B0, `(.L_x_198) ;  /* 0x0000006000007945 */ /* 0x000fe20003800000 */
[----:B------:R-:W-:-:S07]  /*9fe0*/  MOV R15, 0xffffffff ;  /* 0xffffffff000f7802 */ /* 0x000fce0000000f00 */
[----:B-12--5:R-:W-:Y:S05]  /*9ff0*/  WARPSYNC.COLLECTIVE R15, `(.L_x_199) ;  /* 0x000000000f0c7348 */ /* 0x026fea0003c00000 */
[----:B------:R-:W-:Y:S02]  /*a000*/  ELECT P6, UR79, PT ;  /* 0x00000000004f782f */ /* 0x000fe400038c0000 */
[----:B------:R-:W-:Y:S01]  /*a010*/  MOV R14, UR79 ;  /* 0x0000004f000e7c02 */ /* 0x000fe20008000f00 */
[----:B-12--5:R-:W-:Y:S10]  /*a020*/  ENDCOLLECTIVE ;  /* 0x000000000000791b */ /* 0x026ff40003800000 */
.L_x_199:
[----:B------:R-:W-:Y:S05]  /*a030*/  BSYNC B0 ;  /* 0x0000000000007941 */ /* 0x000fea0003800000 */
.L_x_198:
[----:B------:R-:W-:Y:S05]  /*a040*/  BRA `(.L_x_200) ;  /* 0xffffffa400647947 */ /* 0x000fea000383ffff */
.L_x_83:
[----:B--2---:R-:W-:-:S04]  /*a050*/  MOV R3, UR5 ;  /* 0x0000000500037c02 */ /* 0x004fc80008000f00 */
[----:B------:R2:W3:Y:S03]  /*a060*/  SYNCS.PHASECHK.TRANS64.TRYWAIT P0, [R3+URZ+0x8], R4 ;  /* 0x00000804030075a7 */ /* 0x0004e600080011ff */
[----:B---3--:R-:W-:Y:S05]  /*a070*/  @!P0 NANOSLEEP.SYNCS 0x989680 ;  /* 0x009896800000895d */ /* 0x008fea0003900000 */
[----:B------:R-:W3:Y:S02]  /*a080*/  @!P0 SYNCS.PHASECHK.TRANS64 P0, [R3+URZ+0x8], R4 ;  /* 0x00000804030085a7 */ /* 0x000ee400080010ff */
[----:B---3--:R-:W-:Y:S05]  /*a090*/  @!P0 BRA `(.L_x_83) ;  /* 0xfffffffc00ec8947 */ /* 0x008fea000383ffff */
[----:B------:R-:W-:Y:S05]  /*a0a0*/  BRA `(.L_x_82) ;  /* 0xffffffa400687947 */ /* 0x000fea000383ffff */
.L_x_84:
[----:B------:R-:W-:-:S07]  /*a0b0*/  MOV R4, UR17 ;  /* 0x0000001100047c02 */ /* 0x000fce0008000f00 */
.L_x_201:
[----:B-1----:R1:W2:Y:S02]  /*a0c0*/  SYNCS.PHASECHK.TRANS64.TRYWAIT P0, [R4+URZ+0x1d0], R5 ;  /* 0x0001d005040075a7 */ /* 0x0022a400080011ff */
[----:B--2---:R-:W-:Y:S05]  /*a0d0*/  @!P0 NANOSLEEP.SYNCS 0x989680 ;  /* 0x009896800000895d */ /* 0x004fea0003900000 */
[----:B------:R-:W2:Y:S02]  /*a0e0*/  @!P0 SYNCS.PHASECHK.TRANS64 P0, [R4+URZ+0x1d0], R5 ;  /* 0x0001d005040085a7 */ /* 0x000ea400080010ff */
[----:B--2---:R-:W-:Y:S05]  /*a0f0*/  @!P0 BRA `(.L_x_201) ;  /* 0xfffffffc00f08947 */ /* 0x004fea000383ffff */
[----:B------:R-:W-:Y:S05]  /*a100*/  BRA `(.L_x_202) ;  /* 0xffffffa800587947 */ /* 0x000fea000383ffff */
.L_x_86:
[----:B------:R-:W-:-:S07]  /*a110*/  MOV R4, UR22 ;  /* 0x0000001600047c02 */ /* 0x000fce0008000f00 */
.L_x_203:
[----:B-1----:R1:W2:Y:S02]  /*a120*/  SYNCS.PHASECHK.TRANS64.TRYWAIT P0, [R4+URZ+0x1f0], R5 ;  /* 0x0001f005040075a7 */ /* 0x0022a400080011ff */
[----:B--2---:R-:W-:Y:S05]  /*a130*/  @!P0 NANOSLEEP.SYNCS 0x989680 ;  /* 0x009896800000895d */ /* 0x004fea0003900000 */
[----:B------:R-:W2:Y:S02]  /*a140*/  @!P0 SYNCS.PHASECHK.TRANS64 P0, [R4+URZ+0x1f0], R5 ;  /* 0x0001f005040085a7 */ /* 0x000ea400080010ff */
[----:B--2---:R-:W-:Y:S05]  /*a150*/  @!P0 BRA `(.L_x_203) ;  /* 0xfffffffc00f08947 */ /* 0x004fea000383ffff */
[----:B------:R-:W-:Y:S05]  /*a160*/  BRA `(.L_x_85) ;  /* 0xffffffa800787947 */ /* 0x000fea000383ffff */
.L_x_90:
[----:B-1----:R-:W-:Y:S07]  /*a170*/  MOV R4, UR10 ;  /* 0x0000000a00047c02 */ /* 0x002fee0008000f00 */
.L_x_204:
[----:B-1----:R1:W2:Y:S02]  /*a180*/  SYNCS.PHASECHK.TRANS64.TRYWAIT P0, [R4+URZ], R7 ;  /* 0x00000007040075a7 */ /* 0x0022a400080011ff */
[----:B--2---:R-:W-:Y:S05]  /*a190*/  @!P0 NANOSLEEP.SYNCS 0x989680 ;  /* 0x009896800000895d */ /* 0x004fea0003900000 */
[----:B------:R-:W2:Y:S02]  /*a1a0*/  @!P0 SYNCS.PHASECHK.TRANS64 P0, [R4+URZ], R7 ;  /* 0x00000007040085a7 */ /* 0x000ea400080010ff */
[----:B--2---:R-:W-:Y:S05]  /*a1b0*/  @!P0 BRA `(.L_x_204) ;  /* 0xfffffffc00f08947 */ /* 0x004fea000383ffff */
[----:B------:R-:W-:Y:S05]  /*a1c0*/  BRA `(.L_x_89) ;  /* 0xffffffa8009c7947 */ /* 0x000fea000383ffff */
.L_x_94:
[----:B--2---:R-:W-:-:S07]  /*a1d0*/  MOV R0, UR4 ;  /* 0x0000000400007c02 */ /* 0x004fce0008000f00 */
.L_x_205:
[----:B-1----:R1:W2:Y:S02]  /*a1e0*/  SYNCS.PHASECHK.TRANS64.TRYWAIT P0, [R0+URZ], R5 ;  /* 0x00000005000075a7 */ /* 0x0022a400080011ff */
[----:B--2---:R-:W-:Y:S05]  /*a1f0*/  @!P0 NANOSLEEP.SYNCS 0x989680 ;  /* 0x009896800000895d */ /* 0x004fea0003900000 */
[----:B------:R-:W2:Y:S02]  /*a200*/  @!P0 SYNCS.PHASECHK.TRANS64 P0, [R0+URZ], R5 ;  /* 0x00000005000085a7 */ /* 0x000ea400080010ff */
[----:B--2---:R-:W-:Y:S05]  /*a210*/  @!P0 BRA `(.L_x_205) ;  /* 0xfffffffc00f08947 */ /* 0x004fea000383ffff */
[----:B------:R-:W-:Y:S05]  /*a220*/  BRA `(.L_x_206) ;  /* 0xffffffac00747947 */ /* 0x000fea000383ffff */
.L_x_97:
[----:B------:R-:W-:-:S07]  /*a230*/  MOV R0, UR17 ;  /* 0x0000001100007c02 */ /* 0x000fce0008000f00 */
.L_x_207:
[----:B-1----:R1:W2:Y:S02]  /*a240*/  SYNCS.PHASECHK.TRANS64.TRYWAIT P1, [R0+URZ+0x200], R5 ;  /* 0x00020005000075a7 */ /* 0x0022a400080211ff */
[----:B--2---:R-:W-:Y:S05]  /*a250*/  @!P1 NANOSLEEP.SYNCS 0x989680 ;  /* 0x009896800000995d */ /* 0x004fea0003900000 */
[----:B------:R-:W2:Y:S02]  /*a260*/  @!P1 SYNCS.PHASECHK.TRANS64 P1, [R0+URZ+0x200], R5 ;  /* 0x00020005000095a7 */ /* 0x000ea400080210ff */
[----:B--2---:R-:W-:Y:S05]  /*a270*/  @!P1 BRA `(.L_x_207) ;  /* 0xfffffffc00f09947 */ /* 0x004fea000383ffff */
[----:B------:R-:W-:Y:S05]  /*a280*/  BRA `(.L_x_208) ;  /* 0xffffffac00c07947 */ /* 0x000fea000383ffff */
.L_x_102:
[----:B------:R-:W-:Y:S07]  /*a290*/  MOV R0, UR27 ;  /* 0x0000001b00007c02 */ /* 0x000fee0008000f00 */
.L_x_209:
[----:B-1----:R1:W3:Y:S02]  /*a2a0*/  SYNCS.PHASECHK.TRANS64.TRYWAIT P0, [R0+URZ+0x1d0], R5 ;  /* 0x0001d005000075a7 */ /* 0x0022e400080011ff */
[----:B---3--:R-:W-:Y:S05]  /*a2b0*/  @!P0 NANOSLEEP.SYNCS 0x989680 ;  /* 0x009896800000895d */ /* 0x008fea0003900000 */
[----:B------:R-:W3:Y:S02]  /*a2c0*/  @!P0 SYNCS.PHASECHK.TRANS64 P0, [R0+URZ+0x1d0], R5 ;  /* 0x0001d005000085a7 */ /* 0x000ee400080010ff */
[----:B---3--:R-:W-:Y:S05]  /*a2d0*/  @!P0 BRA `(.L_x_209) ;  /* 0xfffffffc00f08947 */ /* 0x008fea000383ffff */
[----:B------:R-:W-:Y:S05]  /*a2e0*/  BRA `(.L_x_210) ;  /* 0xffffffb400087947 */ /* 0x000fea000383ffff */
.L_x_105:
[----:B------:R-:W-:Y:S07]  /*a2f0*/  MOV R0, UR27 ;  /* 0x0000001b00007c02 */ /* 0x000fee0008000f00 */
.L_x_211:
[----:B-1----:R1:W3:Y:S02]  /*a300*/  SYNCS.PHASECHK.TRANS64.TRYWAIT P2, [R0+URZ+0x1c8], R11 ;  /* 0x0001c80b000075a7 */ /* 0x0022e400080411ff */
[----:B---3--:R-:W-:Y:S05]  /*a310*/  @!P2 NANOSLEEP.SYNCS 0x989680 ;  /* 0x009896800000a95d */ /* 0x008fea0003900000 */
[----:B------:R-:W3:Y:S02]  /*a320*/  @!P2 SYNCS.PHASECHK.TRANS64 P2, [R0+URZ+0x1c8], R11 ;  /* 0x0001c80b0000a5a7 */ /* 0x000ee400080410ff */
[----:B---3--:R-:W-:Y:S05]  /*a330*/  @!P2 BRA `(.L_x_211) ;  /* 0xfffffffc00f0a947 */ /* 0x008fea000383ffff */
[----:B------:R-:W-:Y:S05]  /*a340*/  BRA `(.L_x_104) ;  /* 0xffffffb8006c7947 */ /* 0x000fea000383ffff */
.L_x_108:
[----:B------:R-:W-:Y:S07]  /*a350*/  MOV R2, UR27 ;  /* 0x0000001b00027c02 */ /* 0x000fee0008000f00 */
.L_x_212:
[----:B-1----:R1:W3:Y:S02]  /*a360*/  SYNCS.PHASECHK.TRANS64.TRYWAIT P1, [R2+URZ+0x1b0], R9 ;  /* 0x0001b009020075a7 */ /* 0x0022e400080211ff */
[----:B---3--:R-:W-:Y:S05]  /*a370*/  @!P1 NANOSLEEP.SYNCS 0x989680 ;  /* 0x009896800000995d */ /* 0x008fea0003900000 */
[----:B------:R-:W3:Y:S02]  /*a380*/  @!P1 SYNCS.PHASECHK.TRANS64 P1, [R2+URZ+0x1b0], R9 ;  /* 0x0001b009020095a7 */ /* 0x000ee400080210ff */
[----:B---3--:R-:W-:Y:S05]  /*a390*/  @!P1 BRA `(.L_x_212) ;  /* 0xfffffffc00f09947 */ /* 0x008fea000383ffff */
[----:B------:R-:W-:Y:S05]  /*a3a0*/  BRA `(.L_x_213) ;  /* 0xffffffbc00207947 */ /* 0x000fea000383ffff */
.L_x_109:
[----:B------:R-:W-:Y:S07]  /*a3b0*/  MOV R0, UR27 ;  /* 0x0000001b00007c02 */ /* 0x000fee0008000f00 */
.L_x_214:
[----:B-1----:R1:W3:Y:S02]  /*a3c0*/  SYNCS.PHASECHK.TRANS64.TRYWAIT P0, [R0+URZ+0x1b8], R9 ;  /* 0x0001b809000075a7 */ /* 0x0022e400080011ff */
[----:B---3--:R-:W-:Y:S05]  /*a3d0*/  @!P0 NANOSLEEP.SYNCS 0x989680 ;  /* 0x009896800000895d */ /* 0x008fea0003900000 */
[----:B------:R-:W3:Y:S02]  /*a3e0*/  @!P0 SYNCS.PHASECHK.TRANS64 P0, [R0+URZ+0x1b8], R9 ;  /* 0x0001b809000085a7 */ /* 0x000ee400080010ff */
[----:B---3--:R-:W-:Y:S05]  /*a3f0*/  @!P0 BRA `(.L_x_214) ;  /* 0xfffffffc00f08947 */ /* 0x008fea000383ffff */
[----:B------:R-:W-:Y:S05]  /*a400*/  BRA `(.L_x_215) ;  /* 0xffffffbc00847947 */ /* 0x000fea000383ffff */
.L_x_111:
[----:B------:R-:W-:-:S07]  /*a410*/  MOV R0, UR27 ;  /* 0x0000001b00007c02 */ /* 0x000fce0008000f00 */
.L_x_216:
[----:B-1----:R1:W3:Y:S02]  /*a420*/  SYNCS.PHASECHK.TRANS64.TRYWAIT P0, [R0+URZ+0x1b0], R3 ;  /* 0x0001b003000075a7 */ /* 0x0022e400080011ff */
[----:B---3--:R-:W-:Y:S05]  /*a430*/  @!P0 NANOSLEEP.SYNCS 0x989680 ;  /* 0x009896800000895d */ /* 0x008fea0003900000 */
[----:B------:R-:W3:Y:S02]  /*a440*/  @!P0 SYNCS.PHASECHK.TRANS64 P0, [R0+URZ+0x1b0], R3 ;  /* 0x0001b003000085a7 */ /* 0x000ee400080010ff */
[----:B---3--:R-:W-:Y:S05]  /*a450*/  @!P0 BRA `(.L_x_216) ;  /* 0xfffffffc00f08947 */ /* 0x008fea000383ffff */
[----:B------:R-:W-:Y:S05]  /*a460*/  BRA `(.L_x_217) ;  /* 0xffffffc000147947 */ /* 0x000fea000383ffff */
.L_x_113:
[----:B------:R-:W-:Y:S07]  /*a470*/  MOV R0, UR44 ;  /* 0x0000002c00007c02 */ /* 0x000fee0008000f00 */
.L_x_218:
[----:B-1----:R1:W2:Y:S02]  /*a480*/  SYNCS.PHASECHK.TRANS64.TRYWAIT P0, [R0+URZ+0x1d0], R3 ;  /* 0x0001d003000075a7 */ /* 0x0022a400080011ff */
[----:B--2---:R-:W-:Y:S05]  /*a490*/  @!P0 NANOSLEEP.SYNCS 0x989680 ;  /* 0x009896800000895d */ /* 0x004fea0003900000 */
[----:B------:R-:W2:Y:S02]  /*a4a0*/  @!P0 SYNCS.PHASECHK.TRANS64 P0, [R0+URZ+0x1d0], R3 ;  /* 0x0001d003000085a7 */ /* 0x000ea400080010ff */
[----:B--2---:R-:W-:Y:S05]  /*a4b0*/  @!P0 BRA `(.L_x_218) ;  /* 0xfffffffc00f08947 */ /* 0x004fea000383ffff */
[----:B------:R-:W-:Y:S05]  /*a4c0*/  BRA `(.L_x_219) ;  /* 0xffffffc000d87947 */ /* 0x000fea000383ffff */
.L_x_124:
[----:B---3--:R3:W4:Y:S02]  /*a4d0*/  SYNCS.PHASECHK.TRANS64.TRYWAIT P1, [R0+URZ+0x1a0], R3 ;  /* 0x0001a003000075a7 */ /* 0x00872400080211ff */
[----:B----4-:R-:W-:Y:S05]  /*a4e0*/  @!P1 NANOSLEEP.SYNCS 0x989680 ;  /* 0x009896800000995d */ /* 0x010fea0003900000 */
[----:B------:R-:W4:Y:S02]  /*a4f0*/  @!P1 SYNCS.PHASECHK.TRANS64 P1, [R0+URZ+0x1a0], R3 ;  /* 0x0001a003000095a7 */ /* 0x000f2400080210ff */
[----:B----4-:R-:W-:Y:S05]  /*a500*/  @!P1 BRA `(.L_x_124) ;  /* 0xfffffffc00f09947 */ /* 0x010fea000383ffff */
[----:B------:R-:W-:Y:S05]  /*a510*/  BRA `(.L_x_123) ;  /* 0xffffffd000b87947 */ /* 0x000fea000383ffff */
.L_x_126:
[----:B--2---:R2:W1:Y:S02]  /*a520*/  SYNCS.PHASECHK.TRANS64.TRYWAIT P0, [R103+URZ+0x1e0], R4 ;  /* 0x0001e004670075a7 */ /* 0x00446400080011ff */
[----:B-1----:R-:W-:Y:S05]  /*a530*/  @!P0 NANOSLEEP.SYNCS 0x989680 ;  /* 0x009896800000895d */ /* 0x002fea0003900000 */
[----:B------:R-:W1:Y:S02]  /*a540*/  @!P0 SYNCS.PHASECHK.TRANS64 P0, [R103+URZ+0x1e0], R4 ;  /* 0x0001e004670085a7 */ /* 0x000e6400080010ff */
[----:B-1----:R-:W-:Y:S05]  /*a550*/  @!P0 BRA `(.L_x_126) ;  /* 0xfffffffc00f08947 */ /* 0x002fea000383ffff */
[----:B------:R-:W-:Y:S05]  /*a560*/  BRA `(.L_x_125) ;  /* 0xffffffd400087947 */ /* 0x000fea000383ffff */
.L_x_135:
[----:B---3--:R3:W4:Y:S02]  /*a570*/  SYNCS.PHASECHK.TRANS64.TRYWAIT P0, [R116+URZ+0x1a0], R3 ;  /* 0x0001a003740075a7 */ /* 0x00872400080011ff */
[----:B----4-:R-:W-:Y:S05]  /*a580*/  @!P0 NANOSLEEP.SYNCS 0x989680 ;  /* 0x009896800000895d */ /* 0x010fea0003900000 */
[----:B------:R-:W4:Y:S02]  /*a590*/  @!P0 SYNCS.PHASECHK.TRANS64 P0, [R116+URZ+0x1a0], R3 ;  /* 0x0001a003740085a7 */ /* 0x000f2400080010ff */
[----:B----4-:R-:W-:Y:S05]  /*a5a0*/  @!P0 BRA `(.L_x_135) ;  /* 0xfffffffc00f08947 */ /* 0x010fea000383ffff */
[----:B------:R-:W-:Y:S05]  /*a5b0*/  BRA `(.L_x_134) ;  /* 0xffffffe0002c7947 */ /* 0x000fea000383ffff */
        .weak           $__internal_0_$__cuda_sm10x_tcgen05_guardrail_trap_col_being_dealloced_not_returned_by_alloc
        .type           $__internal_0_$__cuda_sm10x_tcgen05_guardrail_trap_col_being_dealloced_not_returned_by_alloc,@function
        .size           $__internal_0_$__cuda_sm10x_tcgen05_guardrail_trap_col_being_dealloced_not_returned_by_alloc,($__internal_1_$__cuda_sm10x_tcgen05_guardrail_trap_phase_invalid_during_alloc - $__internal_0_$__cuda_sm10x_tcgen05_guardrail_trap_col_being_dealloced_not_returned_by_alloc)
$__internal_0_$__cuda_sm10x_tcgen05_guardrail_trap_col_being_dealloced_not_returned_by_alloc:
[----:B------:R-:W-:Y:S05]  /*a5c0*/  BPT.TRAP 0x1 ;  /* 0x000000040000795c */ /* 0x000fea0000300000 */
[----:B------:R-:W-:-:S04]  /*a5d0*/  HFMA2 R3, -RZ, RZ, 0, 0 ;  /* 0x00000000ff037431 */ /* 0x000fc800000001ff */
[----:B------:R-:W-:Y:S05]  /*a5e0*/  RET.REL.NODEC R2 `(_ZN7cutlass13device_kernelINS_4conv6kernel13ConvUniversalINS1_16ConvProblemShapeILNS1_8OperatorE0ELi3EEENS1_10collective14CollectiveConvINS1_47MainloopSm100TmaUmmaWarpSpecializedImplicitGemmILS5_0ELi26ELi3ELi1ELi2EN4cute5tupleIJNSA_1CILi2EEENSC_ILi1EEESE_EEEEENSB_IJNSC_ILi128EEESH_NSB_IJNSC_ILi64EEEEEEEEENS_12float_e4m3_tESL_NSA_8TiledMMAINSA_8MMA_AtomIJNSA_10MMA_TraitsINSA_25SM100_MMA_F8F6F4_2x1SM_SSEJSL_SL_fSH_SH_NSA_17integral_constantINSA_4UMMA5MajorELSS_0EEEST_NSQ_INSR_7ScaleInELSU_0EEESV_EEEEEENSA_6LayoutINSB_IJSE_SE_SE_EEENSB_IJNSC_ILi0EEES10_S10_EEEEENSB_IJNSA_10UnderscoreES13_S13_EEEEENS7_6detail27Sm100ImplicitGemmTileTraitsINSA_25SM100_TMA_2SM_LOAD_IM2COLENSA_14ComposedLayoutINSA_7SwizzleILi2ELi4ELi3EEENSA_18smem_ptr_flag_bitsILi8EEENSY_INSB_IJNSC_ILi8EEESI_EEENSB_IJSI_SE_EEEEEEEvEENS17_INSA_18SM100_TMA_2SM_LOADES1I_vEEEENS_8epilogue10collective18CollectiveEpilogueINS1N_23Sm100TmaWarpSpecializedILi2ELi2ELi32ELb0ELb0EEEJNSB_IJSI_SH_SJ_EEENSB_IJNSY_ISI_SE_EENSY_INSB_IJNSC_ILi32EEESD_EEENSB_IJSE_SI_EEEEEEEESL_NSB_IJNSB_IJllllEEESE_S10_EEESL_S20_NS1N_6fusion15FusionCallbacksIS1R_NS21_17LinearCombinationISL_fSL_fLNS_15FloatRoundStyleE2EEES1S_S1Y_JEEENSA_5SM1004TMEM4LOAD26SM100_TMEM_LOAD_32dp32b32xENSA_20SM90_TMA_LOAD_IM2COLENS19_INS1A_ILi1ELi4ELi3EEES1D_NSY_INSB_IJS1E_S1U_EEENSB_IJS1U_SE_EEEEEEENSA_39AutoVectorizingCopyWithAssumedAlignmentILi128EEENSA_21SM90_TMA_STORE_IM2COLES2G_S2I_S2I_EEEvvEEEEvNT_6ParamsE) ;  /* 0xffffff5802847950 */ /* 0x000fea0003c3ffff */
        .weak           $__internal_1_$__cuda_sm10x_tcgen05_guardrail_trap_phase_invalid_during_alloc
        .type           $__internal_1_$__cuda_sm10x_tcgen05_guardrail_trap_phase_invalid_during_alloc,@function
        .size           $__internal_1_$__cuda_sm10x_tcgen05_guardrail_trap_phase_invalid_during_alloc,($__internal_2_$__cuda_sm10x_tcgen05_guardrail_trap_unallocated_columns_being_dealloced - $__internal_1_$__cuda_sm10x_tcgen05_guardrail_trap_phase_invalid_during_alloc)
$__internal_1_$__cuda_sm10x_tcgen05_guardrail_trap_phase_invalid_during_alloc:
[----:B------:R-:W-:Y:S05]  /*a5f0*/  BPT.TRAP 0x1 ;  /* 0x000000040000795c */ /* 0x000fea0000300000 */
[----:B------:R-:W-:-:S04]  /*a600*/  MOV R5, 0x0 ;  /* 0x0000000000057802 */ /* 0x000fc80000000f00 */
[----:B------:R-:W-:Y:S05]  /*a610*/  RET.REL.NODEC R4 `(_ZN7cutlass13device_kernelINS_4conv6kernel13ConvUniversalINS1_16ConvProblemShapeILNS1_8OperatorE0ELi3EEENS1_10collective14CollectiveConvINS1_47MainloopSm100TmaUmmaWarpSpecializedImplicitGemmILS5_0ELi26ELi3ELi1ELi2EN4cute5tupleIJNSA_1CILi2EEENSC_ILi1EEESE_EEEEENSB_IJNSC_ILi128EEESH_NSB_IJNSC_ILi64EEEEEEEEENS_12float_e4m3_tESL_NSA_8TiledMMAINSA_8MMA_AtomIJNSA_10MMA_TraitsINSA_25SM100_MMA_F8F6F4_2x1SM_SSEJSL_SL_fSH_SH_NSA_17integral_constantINSA_4UMMA5MajorELSS_0EEEST_NSQ_INSR_7ScaleInELSU_0EEESV_EEEEEENSA_6LayoutINSB_IJSE_SE_SE_EEENSB_IJNSC_ILi0EEES10_S10_EEEEENSB_IJNSA_10UnderscoreES13_S13_EEEEENS7_6detail27Sm100ImplicitGemmTileTraitsINSA_25SM100_TMA_2SM_LOAD_IM2COLENSA_14ComposedLayoutINSA_7SwizzleILi2ELi4ELi3EEENSA_18smem_ptr_flag_bitsILi8EEENSY_INSB_IJNSC_ILi8EEESI_EEENSB_IJSI_SE_EEEEEEEvEENS17_INSA_18SM100_TMA_2SM_LOADES1I_vEEEENS_8epilogue10collective18CollectiveEpilogueINS1N_23Sm100TmaWarpSpecializedILi2ELi2ELi32ELb0ELb0EEEJNSB_IJSI_SH_SJ_EEENSB_IJNSY_ISI_SE_EENSY_INSB_IJNSC_ILi32EEESD_EEENSB_IJSE_SI_EEEEEEEESL_NSB_IJNSB_IJllllEEESE_S10_EEESL_S20_NS1N_6fusion15FusionCallbacksIS1R_NS21_17LinearCombinationISL_fSL_fLNS_15FloatRoundStyleE2EEES1S_S1Y_JEEENSA_5SM1004TMEM4LOAD26SM100_TMEM_LOAD_32dp32b32xENSA_20SM90_TMA_LOAD_IM2COLENS19_INS1A_ILi1ELi4ELi3EEES1D_NSY_INSB_IJS1E_S1U_EEENSB_IJS1U_SE_EEEEEEENSA_39AutoVectorizingCopyWithAssumedAlignmentILi128EEENSA_21SM90_TMA_STORE_IM2COLES2G_S2I_S2I_EEEvvEEEEvNT_6ParamsE) ;  /* 0xffffff5804787950 */ /* 0x000fea0003c3ffff */
        .weak           $__internal_2_$__cuda_sm10x_tcgen05_guardrail_trap_unallocated_columns_being_dealloced
        .type           $__internal_2_$__cuda_sm10x_tcgen05_guardrail_trap_unallocated_columns_being_dealloced,@function
        .size           $__internal_2_$__cuda_sm10x_tcgen05_guardrail_trap_unallocated_columns_being_dealloced,(.L_x_221 - $__internal_2_$__cuda_sm10x_tcgen05_guardrail_trap_unallocated_columns_being_dealloced)
$__internal_2_$__cuda_sm10x_tcgen05_guardrail_trap_unallocated_columns_being_dealloced:
[----:B------:R-:W-:Y:S05]  /*a620*/  BPT.TRAP 0x1 ;  /* 0x000000040000795c */ /* 0x000fea0000300000 */
[----:B------:R-:W-:-:S04]  /*a630*/  HFMA2 R3, -RZ, RZ, 0, 0 ;  /* 0x00000000ff037431 */ /* 0x000fc800000001ff */
[----:B------:R-:W-:Y:S05]  /*a640*/  RET.REL.NODEC R2 `(_ZN7cutlass13device_kernelINS_4conv6kernel13ConvUniversalINS1_16ConvProblemShapeILNS1_8OperatorE0ELi3EEENS1_10collective14CollectiveConvINS1_47MainloopSm100TmaUmmaWarpSpecializedImplicitGemmILS5_0ELi26ELi3ELi1ELi2EN4cute5tupleIJNSA_1CILi2EEENSC_ILi1EEESE_EEEEENSB_IJNSC_ILi128EEESH_NSB_IJNSC_ILi64EEEEEEEEENS_12float_e4m3_tESL_NSA_8TiledMMAINSA_8MMA_AtomIJNSA_10MMA_TraitsINSA_25SM100_MMA_F8F6F4_2x1SM_SSEJSL_SL_fSH_SH_NSA_17integral_constantINSA_4UMMA5MajorELSS_0EEEST_NSQ_INSR_7ScaleInELSU_0EEESV_EEEEEENSA_6LayoutINSB_IJSE_SE_SE_EEENSB_IJNSC_ILi0EEES10_S10_EEEEENSB_IJNSA_10UnderscoreES13_S13_EEEEENS7_6detail27Sm100ImplicitGemmTileTraitsINSA_25SM100_TMA_2SM_LOAD_IM2COLENSA_14ComposedLayoutINSA_7SwizzleILi2ELi4ELi3EEENSA_18smem_ptr_flag_bitsILi8EEENSY_INSB_IJNSC_ILi8EEESI_EEENSB_IJSI_SE_EEEEEEEvEENS17_INSA_18SM100_TMA_2SM_LOADES1I_vEEEENS_8epilogue10collective18CollectiveEpilogueINS1N_23Sm100TmaWarpSpecializedILi2ELi2ELi32ELb0ELb0EEEJNSB_IJSI_SH_SJ_EEENSB_IJNSY_ISI_SE_EENSY_INSB_IJNSC_ILi32EEESD_EEENSB_IJSE_SI_EEEEEEEESL_NSB_IJNSB_IJllllEEESE_S10_EEESL_S20_NS1N_6fusion15FusionCallbacksIS1R_NS21_17LinearCombinationISL_fSL_fLNS_15FloatRoundStyleE2EEES1S_S1Y_JEEENSA_5SM1004TMEM4LOAD26SM100_TMEM_LOAD_32dp32b32xENSA_20SM90_TMA_LOAD_IM2COLENS19_INS1A_ILi1ELi4ELi3EEES1D_NSY_INSB_IJS1E_S1U_EEENSB_IJS1U_SE_EEEEEEENSA_39AutoVectorizingCopyWithAssumedAlignmentILi128EEENSA_21SM90_TMA_STORE_IM2COLES2G_S2I_S2I_EEEvvEEEEvNT_6ParamsE) ;  /* 0xffffff58026c7950 */ /* 0x000fea0003c3ffff */
.L_x_220:
[----:B------:R-:W-:-:S00]  /*a650*/  BRA `(.L_x_220) ;  /* 0xfffffffc00fc7947 */ /* 0x000fc0000383ffff */
[----:B------:R-:W-:-:S00]  /*a660*/  NOP ;  /* 0x0000000000007918 */ /* 0x000fc00000000000 */
        /* <DEDUP_REMOVED lines=9> */
.L_x_221:


//--------------------- .nv.global.init           --------------------------
	.section	.nv.global.init,"aw",@progbits
.nv.global.init:
	.type		$str$29,@object
	.size		$str$29,($str$30 - $str$29)
$str$29:
        /*0000*/ 	.byte	0x28, 0x61, 0x64, 0x64, 0x72, 0x65, 0x73, 0x73, 0x20, 0x26, 0x20, 0x6d, 0x61, 0x73, 0x6b, 0x29
        /*0010*/ 	.byte	0x20, 0x3d, 0x3d, 0x20, 0x30, 0x00
	.type		$str$30,@object
	.size		$str$30,($str$28 - $str$30)
$str$30:
        /*0016*/ 	.byte	0x2f, 0x74, 0x6d, 0x70, 0x2f, 0x63, 0x75, 0x74, 0x6c, 0x61, 0x73, 0x73, 0x5f, 0x73, 0x77, 0x65
        /*0026*/ 	.byte	0x65, 0x70, 0x5f, 0x73, 0x72, 0x63, 0x2f, 0x69, 0x6e, 0x63, 0x6c, 0x75, 0x64, 0x65, 0x2f, 0x63
        /*0036*/ 	.byte	0x75, 0x74, 0x65, 0x2f, 0x70, 0x6f, 0x69, 0x6e, 0x74, 0x65, 0x72, 0x5f, 0x66, 0x6c, 0x61, 0x67
        /*0046*/ 	.byte	0x67, 0x65, 0x64, 0x2e, 0x68, 0x70, 0x70, 0x00
	.type		$str$28,@object
	.size		$str$28,($str$27 - $str$28)
$str$28:
        /*004e*/ 	.byte	0x2f, 0x74, 0x6d, 0x70, 0x2f, 0x63, 0x75, 0x74, 0x6c, 0x61, 0x73, 0x73, 0x5f, 0x73, 0x77, 0x65
        /*005e*/ 	.byte	0x65, 0x70, 0x5f, 0x73, 0x72, 0x63, 0x2f, 0x69, 0x6e, 0x63, 0x6c, 0x75, 0x64, 0x65, 0x2f, 0x63
        /*006e*/ 	.byte	0x75, 0x74, 0x65, 0x2f, 0x61, 0x74, 0x6f, 0x6d, 0x2f, 0x63, 0x6f, 0x70, 0x79, 0x5f, 0x74, 0x72
        /*007e*/ 	.byte	0x61, 0x69, 0x74, 0x73, 0x5f, 0x73, 0x6d, 0x31, 0x30, 0x30, 0x2e, 0x68, 0x70, 0x70, 0x00
	.type		$str$27,@object
	.size		$str$27,(__unnamed_1 - $str$27)
$str$27:
        /*008d*/ 	.byte	0x28, 0x28, 0x75, 0x69, 0x6e, 0x74, 0x33, 0x32, 0x5f, 0x74, 0x28, 0x74, 0x68, 0x72, 0x65, 0x61
        /*009d*/ 	.byte	0x64, 0x49, 0x64, 0x78, 0x2e, 0x78, 0x29, 0x20, 0x2f, 0x20, 0x33, 0x32, 0x29, 0x20, 0x25, 0x20
        /*00ad*/ 	.byte	0x34, 0x29, 0x20, 0x3d, 0x3d, 0x20, 0x28, 0x28, 0x28, 0x74, 0x6d, 0x65, 0x6d, 0x5f, 0x61, 0x64
        /*00bd*/ 	.byte	0x64, 0x72, 0x20, 0x3e, 0x3e, 0x20, 0x31, 0x36, 0x29, 0x20, 0x2f, 0x20, 0x33, 0x32, 0x29, 0x20
        /*00cd*/ 	.byte	0x25, 0x20, 0x34, 0x29, 0x00
	.type		__unnamed_1,@object
	.size		__unnamed_1,(__unnamed_2 - __unnamed_1)
__unnamed_1:
        /*00d2*/ 	.byte	0x61, 0x75, 0x74, 0x6f, 0x20, 0x63, 0x75, 0x74, 0x65, 0x3a, 0x3a, 0x61, 0x73, 0x5f, 0x70, 0x6f
        /* <DEDUP_REMOVED lines=24> */
        /*0262*/ 	.byte	0x3a, 0x3a, 0x43, 0x3c, 0x34, 0x30, 0x39, 0x36, 0x3e, 0x3e, 0x3e, 0x3e, 0x5d, 0x00
	.type		__unnamed_2,@object
	.size		__unnamed_2,(.L_2 - __unnamed_2)
__unnamed_2:
        /* <DEDUP_REMOVED lines=40> */
        /*04f0*/ 	.byte	0x74, 0x65, 0x3a, 0x3a, 0x43, 0x3c, 0x30, 0x3e, 0x3e, 0x3e, 0x3e, 0x5d, 0x00
.L_2:


//--------------------- .nv.shared._ZN7cutlass13device_kernelINS_4conv6kernel13ConvUniversalINS1_16ConvProblemShapeILNS1_8OperatorE0ELi3EEENS1_10collective14CollectiveConvINS1_47MainloopSm100TmaUmmaWarpSpecializedImplicitGemmILS5_0ELi26ELi3ELi1ELi2EN4cute5tupleIJNSA_1CILi2EEENSC_ILi1EEESE_EEEEENSB_IJNSC_ILi128EEESH_NSB_IJNSC_ILi64EEEEEEEEENS_12float_e4m3_tESL_NSA_8TiledMMAINSA_8MMA_AtomIJNSA_10MMA_TraitsINSA_25SM100_MMA_F8F6F4_2x1SM_SSEJSL_SL_fSH_SH_NSA_17integral_constantINSA_4UMMA5MajorELSS_0EEEST_NSQ_INSR_7ScaleInELSU_0EEESV_EEEEEENSA_6LayoutINSB_IJSE_SE_SE_EEENSB_IJNSC_ILi0EEES10_S10_EEEEENSB_IJNSA_10UnderscoreES13_S13_EEEEENS7_6detail27Sm100ImplicitGemmTileTraitsINSA_25SM100_TMA_2SM_LOAD_IM2COLENSA_14ComposedLayoutINSA_7SwizzleILi2ELi4ELi3EEENSA_18smem_ptr_flag_bitsILi8EEENSY_INSB_IJNSC_ILi8EEESI_EEENSB_IJSI_SE_EEEEEEEvEENS17_INSA_18SM100_TMA_2SM_LOADES1I_vEEEENS_8epilogue10collective18CollectiveEpilogueINS1N_23Sm100TmaWarpSpecializedILi2ELi2ELi32ELb0ELb0EEEJNSB_IJSI_SH_SJ_EEENSB_IJNSY_ISI_SE_EENSY_INSB_IJNSC_ILi32EEESD_EEENSB_IJSE_SI_EEEEEEEESL_NSB_IJNSB_IJllllEEESE_S10_EEESL_S20_NS1N_6fusion15FusionCallbacksIS1R_NS21_17LinearCombinationISL_fSL_fLNS_15FloatRoundStyleE2EEES1S_S1Y_JEEENSA_5SM1004TMEM4LOAD26SM100_TMEM_LOAD_32dp32b32xENSA_20SM90_TMA_LOAD_IM2COLENS19_INS1A_ILi1ELi4ELi3EEES1D_NSY_INSB_IJS1E_S1U_EEENSB_IJS1U_SE_EEEEEEENSA_39AutoVectorizingCopyWithAssumedAlignmentILi128EEENSA_21SM90_TMA_STORE_IM2COLES2G_S2I_S2I_EEEvvEEEEvNT_6ParamsE --------------------------
	.section	.nv.shared._ZN7cutlass13device_kernelINS_4conv6kernel13ConvUniversalINS1_16ConvProblemShapeILNS1_8OperatorE0ELi3EEENS1_10collective14CollectiveConvINS1_47MainloopSm100TmaUmmaWarpSpecializedImplicitGemmILS5_0ELi26ELi3ELi1ELi2EN4cute5tupleIJNSA_1CILi2EEENSC_ILi1EEESE_EEEEENSB_IJNSC_ILi128EEESH_NSB_IJNSC_ILi64EEEEEEEEENS_12float_e4m3_tESL_NSA_8TiledMMAINSA_8MMA_AtomIJNSA_10MMA_TraitsINSA_25SM100_MMA_F8F6F4_2x1SM_SSEJSL_SL_fSH_SH_NSA_17integral_constantINSA_4UMMA5MajorELSS_0EEEST_NSQ_INSR_7ScaleInELSU_0EEESV_EEEEEENSA_6LayoutINSB_IJSE_SE_SE_EEENSB_IJNSC_ILi0EEES10_S10_EEEEENSB_IJNSA_10UnderscoreES13_S13_EEEEENS7_6detail27Sm100ImplicitGemmTileTraitsINSA_25SM100_TMA_2SM_LOAD_IM2COLENSA_14ComposedLayoutINSA_7SwizzleILi2ELi4ELi3EEENSA_18smem_ptr_flag_bitsILi8EEENSY_INSB_IJNSC_ILi8EEESI_EEENSB_IJSI_SE_EEEEEEEvEENS17_INSA_18SM100_TMA_2SM_LOADES1I_vEEEENS_8epilogue10collective18CollectiveEpilogueINS1N_23Sm100TmaWarpSpecializedILi2ELi2ELi32ELb0ELb0EEEJNSB_IJSI_SH_SJ_EEENSB_IJNSY_ISI_SE_EENSY_INSB_IJNSC_ILi32EEESD_EEENSB_IJSE_SI_EEEEEEEESL_NSB_IJNSB_IJllllEEESE_S10_EEESL_S20_NS1N_6fusion15FusionCallbacksIS1R_NS21_17LinearCombinationISL_fSL_fLNS_15FloatRoundStyleE2EEES1S_S1Y_JEEENSA_5SM1004TMEM4LOAD26SM100_TMEM_LOAD_32dp32b32xENSA_20SM90_TMA_LOAD_IM2COLENS19_INS1A_ILi1ELi4ELi3EEES1D_NSY_INSB_IJS1E_S1U_EEENSB_IJS1U_SE_EEEEEEENSA_39AutoVectorizingCopyWithAssumedAlignmentILi128EEENSA_21SM90_TMA_STORE_IM2COLES2G_S2I_S2I_EEEvvEEEEvNT_6ParamsE,"aw",@nobits
	.sectionflags	@""
	.align	16
	.zero		1024


//--------------------- .nv.shared.reserved.0     --------------------------
	.section	.nv.shared.reserved.0,"aw",@nobits
	.weak		__nv_reservedSMEM_offset_0_alias
	.size		__nv_reservedSMEM_offset_0_alias, 0, 64
	.other		__nv_reservedSMEM_offset_0_alias,@"STO_CUDA_RESERVED_SHARED STV_DEFAULT"
__nv_reservedSMEM_offset_0_alias:
	.zero		0
.nv.shared.reserved.0:
	.zero		64
	.weak		__nv_reservedSMEM_tcgen05_partition
	.type		__nv_reservedSMEM_tcgen05_partition,@object
	.size		__nv_reservedSMEM_tcgen05_partition,(.L_0 - __nv_reservedSMEM_tcgen05_partition)
__nv_reservedSMEM_tcgen05_partition:
	.zero		32
.L_0:


//--------------------- .nv.global                --------------------------
	.section	.nv.global,"aw",@nobits
.nv.global:
	.type		_ZN39_INTERNAL_d06e88ba_4_k_cu_06fc9a5b_32544cute1_E,@object
	.size		_ZN39_INTERNAL_d06e88ba_4_k_cu_06fc9a5b_32544cute1_E,(_ZN39_INTERNAL_d06e88ba_4_k_cu_06fc9a5b_32544cuda3std3__45__cpo6cbeginE - _ZN39_INTERNAL_d06e88ba_4_k_cu_06fc9a5b_32544cute1_E)
_ZN39_INTERNAL_d06e88ba_4_k_cu_06fc9a5b_32544cute1_E:
	.zero		1
	.type		_ZN39_INTERNAL_d06e88ba_4_k_cu_06fc9a5b_32544cuda3std3__45__cpo6cbeginE,@object
	.size		_ZN39_INTERNAL_d06e88ba_4_k_cu_06fc9a5b_32544cuda3std3__45__cpo6cbeginE,(_ZN39_INTERNAL_d06e88ba_4_k_cu_06fc9a5b_32544cuda3std3__48in_placeE - _ZN39_INTERNAL_d06e88ba_4_k_cu_06fc9a5b_32544cuda3std3__45__cpo6cbeginE)
_ZN39_INTERNAL_d06e88ba_4_k_cu_06fc9a5b_32544cuda3std3__45__cpo6cbeginE:
	.zero		1
	.type		_ZN39_INTERNAL_d06e88ba_4_k_cu_06fc9a5b_32544cuda3std3__48in_placeE,@object
	.size		_ZN39_INTERNAL_d06e88ba_4_k_cu_06fc9a5b_32544cuda3std3__48in_placeE,(_ZN39_INTERNAL_d06e88ba_4_k_cu_06fc9a5b_32544cuda3std6ranges3__45__cpo9iter_moveE - _ZN39_INTERNAL_d06e88ba_4_k_cu_06fc9a5b_32544cuda3std3__48in_placeE)
_ZN39_INTERNAL_d06e88ba_4_k_cu_06fc9a5b_32544cuda3std3__48in_placeE:
	.zero		1
	.type		_ZN39_INTERNAL_d06e88ba_4_k_cu_06fc9a5b_32544cuda3std6ranges3__45__cpo9iter_moveE,@object
	.size		_ZN39_INTERNAL_d06e88ba_4_k_cu_06fc9a5b_32544cuda3std6ranges3__45__cpo9iter_moveE,(_ZN39_INTERNAL_d06e88ba_4_k_cu_06fc9a5b_32544cuda3std3__45__cpo5beginE - _ZN39_INTERNAL_d06e88ba_4_k_cu_06fc9a5b_32544cuda3std6ranges3__45__cpo9iter_moveE)
_ZN39_INTERNAL_d06e88ba_4_k_cu_06fc9a5b_32544cuda3std6ranges3__45__cpo9iter_moveE:
	.zero		1
	.type		_ZN39_INTERNAL_d06e88ba_4_k_cu_06fc9a5b_32544cuda3std3__45__cpo5beginE,@object
	.size		_ZN39_INTERNAL_d06e88ba_4_k_cu_06fc9a5b_32544cuda3std3__45__cpo5beginE,(_ZN39_INTERNAL_d06e88ba_4_k_cu_06fc9a5b_32544cuda3std3__441_GLOBAL__N__d06e88ba_4_k_cu_06fc9a5b_32546ignoreE - _ZN39_INTERNAL_d06e88ba_4_k_cu_06fc9a5b_32544cuda3std3__45__cpo5beginE)
_ZN39_INTERNAL_d06e88ba_4_k_cu_06fc9a5b_32544cuda3std3__45__cpo5beginE:
	.zero		1
	.type		_ZN39_INTERNAL_d06e88ba_4_k_cu_06fc9a5b_32544cuda3std3__441_GLOBAL__N__d06e88ba_4_k_cu_06fc9a5b_32546ignoreE,@object
	.size		_ZN39_INTERNAL_d06e88ba_4_k_cu_06fc9a5b_32544cuda3std3__441_GLOBAL__N__d06e88ba_4_k_cu_06fc9a5b_32546ignoreE,(_ZN39_INTERNAL_d06e88ba_4_k_cu_06fc9a5b_32544cute7productE - _ZN39_INTERNAL_d06e88ba_4_k_cu_06fc9a5b_32544cuda3std3__441_GLOBAL__N__d06e88ba_4_k_cu_06fc9a5b_32546ignoreE)
_ZN39_INTERNAL_d06e88ba_4_k_cu_06fc9a5b_32544cuda3std3__441_GLOBAL__N__d06e88ba_4_k_cu_06fc9a5b_32546ignoreE:
	.zero		1
	.type		_ZN39_INTERNAL_d06e88ba_4_k_cu_06fc9a5b_32544cute7productE,@object
	.size		_ZN39_INTERNAL_d06e88ba_4_k_cu_06fc9a5b_32544cute7productE,(_ZN39_INTERNAL_d06e88ba_4_k_cu_06fc9a5b_32544cuda3std3__45__cpo3endE - _ZN39_INTERNAL_d06e88ba_4_k_cu_06fc9a5b_32544cute7productE)
_ZN39_INTERNAL_d06e88ba_4_k_cu_06fc9a5b_32544cute7productE:
	.zero		1
	.type		_ZN39_INTERNAL_d06e88ba_4_k_cu_06fc9a5b_32544cuda3std3__45__cpo3endE,@object
	.size		_ZN39_INTERNAL_d06e88ba_4_k_cu_06fc9a5b_32544cuda3std3__45__cpo3endE,(_ZN39_INTERNAL_d06e88ba_4_k_cu_06fc9a5b_32544cuda3std3__419piecewise_constructE - _ZN39_INTERNAL_d06e88ba_4_k_cu_06fc9a5b_32544cuda3std3__45__cpo3endE)
_ZN39_INTERNAL_d06e88ba_4_k_cu_06fc9a5b_32544cuda3std3__45__cpo3endE:
	.zero		1
	.type		_ZN39_INTERNAL_d06e88ba_4_k_cu_06fc9a5b_32544cuda3std3__419piecewise_constructE,@object
	.size		_ZN39_INTERNAL_d06e88ba_4_k_cu_06fc9a5b_32544cuda3std3__419piecewise_constructE,(_ZN39_INTERNAL_d06e88ba_4_k_cu_06fc9a5b_32544cuda3std3__45__cpo4cendE - _ZN39_INTERNAL_d06e88ba_4_k_cu_06fc9a5b_32544cuda3std3__419piecewise_constructE)
_ZN39_INTERNAL_d06e88ba_4_k_cu_06fc9a5b_32544cuda3std3__419piecewise_constructE:
	.zero		1
	.type		_ZN39_INTERNAL_d06e88ba_4_k_cu_06fc9a5b_32544cuda3std3__45__cpo4cendE,@object
	.size		_ZN39_INTERNAL_d06e88ba_4_k_cu_06fc9a5b_32544cuda3std3__45__cpo4cendE,(_ZN39_INTERNAL_d06e88ba_4_k_cu_06fc9a5b_32544cuda3std6ranges3__45__cpo4swapE - _ZN39_INTERNAL_d06e88ba_4_k_cu_06fc9a5b_32544cuda3std3__45__cpo4cendE)
_ZN39_INTERNAL_d06e88ba_4_k_cu_06fc9a5b_32544cuda3std3__45__cpo4cendE:
	.zero		1
	.type		_ZN39_INTERNAL_d06e88ba_4_k_cu_06fc9a5b_32544cuda3std6ranges3__45__cpo4swapE,@object
	.size		_ZN39_INTERNAL_d06e88ba_4_k_cu_06fc9a5b_32544cuda3std6ranges3__45__cpo4swapE,(.L_10 - _ZN39_INTERNAL_d06e88ba_4_k_cu_06fc9a5b_32544cuda3std6ranges3__45__cpo4swapE)
_ZN39_INTERNAL_d06e88ba_4_k_cu_06fc9a5b_32544cuda3std6ranges3__45__cpo4swapE:
	.zero		1
.L_10:


//--------------------- .nv.constant0._ZN7cutlass13device_kernelINS_4conv6kernel13ConvUniversalINS1_16ConvProblemShapeILNS1_8OperatorE0ELi3EEENS1_10collective14CollectiveConvINS1_47MainloopSm100TmaUmmaWarpSpecializedImplicitGemmILS5_0ELi26ELi3ELi1ELi2EN4cute5tupleIJNSA_1CILi2EEENSC_ILi1EEESE_EEEEENSB_IJNSC_ILi128EEESH_NSB_IJNSC_ILi64EEEEEEEEENS_12float_e4m3_tESL_NSA_8TiledMMAINSA_8MMA_AtomIJNSA_10MMA_TraitsINSA_25SM100_MMA_F8F6F4_2x1SM_SSEJSL_SL_fSH_SH_NSA_17integral_constantINSA_4UMMA5MajorELSS_0EEEST_NSQ_INSR_7ScaleInELSU_0EEESV_EEEEEENSA_6LayoutINSB_IJSE_SE_SE_EEENSB_IJNSC_ILi0EEES10_S10_EEEEENSB_IJNSA_10UnderscoreES13_S13_EEEEENS7_6detail27Sm100ImplicitGemmTileTraitsINSA_25SM100_TMA_2SM_LOAD_IM2COLENSA_14ComposedLayoutINSA_7SwizzleILi2ELi4ELi3EEENSA_18smem_ptr_flag_bitsILi8EEENSY_INSB_IJNSC_ILi8EEESI_EEENSB_IJSI_SE_EEEEEEEvEENS17_INSA_18SM100_TMA_2SM_LOADES1I_vEEEENS_8epilogue10collective18CollectiveEpilogueINS1N_23Sm100TmaWarpSpecializedILi2ELi2ELi32ELb0ELb0EEEJNSB_IJSI_SH_SJ_EEENSB_IJNSY_ISI_SE_EENSY_INSB_IJNSC_ILi32EEESD_EEENSB_IJSE_SI_EEEEEEEESL_NSB_IJNSB_IJllllEEESE_S10_EEESL_S20_NS1N_6fusion15FusionCallbacksIS1R_NS21_17LinearCombinationISL_fSL_fLNS_15FloatRoundStyleE2EEES1S_S1Y_JEEENSA_5SM1004TMEM4LOAD26SM100_TMEM_LOAD_32dp32b32xENSA_20SM90_TMA_LOAD_IM2COLENS19_INS1A_ILi1ELi4ELi3EEES1D_NSY_INSB_IJS1E_S1U_EEENSB_IJS1U_SE_EEEEEEENSA_39AutoVectorizingCopyWithAssumedAlignmentILi128EEENSA_21SM90_TMA_STORE_IM2COLES2G_S2I_S2I_EEEvvEEEEvNT_6ParamsE --------------------------
	.section	.nv.constant0._ZN7cutlass13device_kernelINS_4conv6kernel13ConvUniversalINS1_16ConvProblemShapeILNS1_8OperatorE0ELi3EEENS1_10collective14CollectiveConvINS1_47MainloopSm100TmaUmmaWarpSpecializedImplicitGemmILS5_0ELi26ELi3ELi1ELi2EN4cute5tupleIJNSA_1CILi2EEENSC_ILi1EEESE_EEEEENSB_IJNSC_ILi128EEESH_NSB_IJNSC_ILi64EEEEEEEEENS_12float_e4m3_tESL_NSA_8TiledMMAINSA_8MMA_AtomIJNSA_10MMA_TraitsINSA_25SM100_MMA_F8F6F4_2x1SM_SSEJSL_SL_fSH_SH_NSA_17integral_constantINSA_4UMMA5MajorELSS_0EEEST_NSQ_INSR_7ScaleInELSU_0EEESV_EEEEEENSA_6LayoutINSB_IJSE_SE_SE_EEENSB_IJNSC_ILi0EEES10_S10_EEEEENSB_IJNSA_10UnderscoreES13_S13_EEEEENS7_6detail27Sm100ImplicitGemmTileTraitsINSA_25SM100_TMA_2SM_LOAD_IM2COLENSA_14ComposedLayoutINSA_7SwizzleILi2ELi4ELi3EEENSA_18smem_ptr_flag_bitsILi8EEENSY_INSB_IJNSC_ILi8EEESI_EEENSB_IJSI_SE_EEEEEEEvEENS17_INSA_18SM100_TMA_2SM_LOADES1I_vEEEENS_8epilogue10collective18CollectiveEpilogueINS1N_23Sm100TmaWarpSpecializedILi2ELi2ELi32ELb0ELb0EEEJNSB_IJSI_SH_SJ_EEENSB_IJNSY_ISI_SE_EENSY_INSB_IJNSC_ILi32EEESD_EEENSB_IJSE_SI_EEEEEEEESL_NSB_IJNSB_IJllllEEESE_S10_EEESL_S20_NS1N_6fusion15FusionCallbacksIS1R_NS21_17LinearCombinationISL_fSL_fLNS_15FloatRoundStyleE2EEES1S_S1Y_JEEENSA_5SM1004TMEM4LOAD26SM100_TMEM_LOAD_32dp32b32xENSA_20SM90_TMA_LOAD_IM2COLENS19_INS1A_ILi1ELi4ELi3EEES1D_NSY_INSB_IJS1E_S1U_EEENSB_IJS1U_SE_EEEEEEENSA_39AutoVectorizingCopyWithAssumedAlignmentILi128EEENSA_21SM90_TMA_STORE_IM2COLES2G_S2I_S2I_EEEvvEEEEvNT_6ParamsE,"a",@progbits
	.sectionflags	@""
	.align	4
.nv.constant0._ZN7cutlass13device_kernelINS_4conv6kernel13ConvUniversalINS1_16ConvProblemShapeILNS1_8OperatorE0ELi3EEENS1_10collective14CollectiveConvINS1_47MainloopSm100TmaUmmaWarpSpecializedImplicitGemmILS5_0ELi26ELi3ELi1ELi2EN4cute5tupleIJNSA_1CILi2EEENSC_ILi1EEESE_EEEEENSB_IJNSC_ILi128EEESH_NSB_IJNSC_ILi64EEEEEEEEENS_12float_e4m3_tESL_NSA_8TiledMMAINSA_8MMA_AtomIJNSA_10MMA_TraitsINSA_25SM100_MMA_F8F6F4_2x1SM_SSEJSL_SL_fSH_SH_NSA_17integral_constantINSA_4UMMA5MajorELSS_0EEEST_NSQ_INSR_7ScaleInELSU_0EEESV_EEEEEENSA_6LayoutINSB_IJSE_SE_SE_EEENSB_IJNSC_ILi0EEES10_S10_EEEEENSB_IJNSA_10UnderscoreES13_S13_EEEEENS7_6detail27Sm100ImplicitGemmTileTraitsINSA_25SM100_TMA_2SM_LOAD_IM2COLENSA_14ComposedLayoutINSA_7SwizzleILi2ELi4ELi3EEENSA_18smem_ptr_flag_bitsILi8EEENSY_INSB_IJNSC_ILi8EEESI_EEENSB_IJSI_SE_EEEEEEEvEENS17_INSA_18SM100_TMA_2SM_LOADES1I_vEEEENS_8epilogue10collective18CollectiveEpilogueINS1N_23Sm100TmaWarpSpecializedILi2ELi2ELi32ELb0ELb0EEEJNSB_IJSI_SH_SJ_EEENSB_IJNSY_ISI_SE_EENSY_INSB_IJNSC_ILi32EEESD_EEENSB_IJSE_SI_EEEEEEEESL_NSB_IJNSB_IJllllEEESE_S10_EEESL_S20_NS1N_6fusion15FusionCallbacksIS1R_NS21_17LinearCombinationISL_fSL_fLNS_15FloatRoundStyleE2EEES1S_S1Y_JEEENSA_5SM1004TMEM4LOAD26SM100_TMEM_LOAD_32dp32b32xENSA_20SM90_TMA_LOAD_IM2COLENS19_INS1A_ILi1ELi4ELi3EEES1D_NSY_INSB_IJS1E_S1U_EEENSB_IJS1U_SE_EEEEEEENSA_39AutoVectorizingCopyWithAssumedAlignmentILi128EEENSA_21SM90_TMA_STORE_IM2COLES2G_S2I_S2I_EEEvvEEEEvNT_6ParamsE:
	.zero		3200


//--------------------- SYMBOLS --------------------------

	.type		.nv.reservedSmem.offset0,@object
	.size		.nv.reservedSmem.offset0,0x4
	.type		.nv.reservedSmem.cap,@object
	.size		.nv.reservedSmem.cap,0x4
	.type		__assertfail,@function
